//
// Generated by NVIDIA NVVM Compiler
//
// Compiler Build ID: CL-36424714
// Cuda compilation tools, release 13.0, V13.0.88
// Based on NVVM 20.0.0
//

.version 9.0
.target sm_100
.address_size 64

	// .globl	_Z4initIP17curandStateXORWOWEvT_S2_
.global .align 4 .b8 precalc_xorwow_matrix[102400];
.global .align 4 .b8 precalc_xorwow_offset_matrix[102400];
.global .align 4 .b8 mrg32k3aM1[2304];
.global .align 4 .b8 mrg32k3aM2[2304];
.global .align 4 .b8 mrg32k3aM1SubSeq[2016];
.global .align 4 .b8 mrg32k3aM2SubSeq[2016];
.global .align 4 .b8 mrg32k3aM1Seq[2304];
.global .align 4 .b8 mrg32k3aM2Seq[2304];
.const .align 8 .b8 __cr_lgamma_table[72];
.global .align 1 .b8 _ZN34_INTERNAL_f4f3d809_4_k_cu_338d343e4cuda3std3__45__cpo5beginE[1];
.global .align 1 .b8 _ZN34_INTERNAL_f4f3d809_4_k_cu_338d343e4cuda3std3__45__cpo3endE[1];
.global .align 1 .b8 _ZN34_INTERNAL_f4f3d809_4_k_cu_338d343e4cuda3std3__45__cpo6cbeginE[1];
.global .align 1 .b8 _ZN34_INTERNAL_f4f3d809_4_k_cu_338d343e4cuda3std3__45__cpo4cendE[1];
.global .align 1 .b8 _ZN34_INTERNAL_f4f3d809_4_k_cu_338d343e4cuda3std3__45__cpo6rbeginE[1];
.global .align 1 .b8 _ZN34_INTERNAL_f4f3d809_4_k_cu_338d343e4cuda3std3__45__cpo4rendE[1];
.global .align 1 .b8 _ZN34_INTERNAL_f4f3d809_4_k_cu_338d343e4cuda3std3__45__cpo7crbeginE[1];
.global .align 1 .b8 _ZN34_INTERNAL_f4f3d809_4_k_cu_338d343e4cuda3std3__45__cpo5crendE[1];
.global .align 1 .b8 _ZN34_INTERNAL_f4f3d809_4_k_cu_338d343e4cuda3std3__436_GLOBAL__N__f4f3d809_4_k_cu_338d343e6ignoreE[1];
.global .align 1 .b8 _ZN34_INTERNAL_f4f3d809_4_k_cu_338d343e4cuda3std3__419piecewise_constructE[1];
.global .align 1 .b8 _ZN34_INTERNAL_f4f3d809_4_k_cu_338d343e4cuda3std3__48in_placeE[1];
.global .align 1 .b8 _ZN34_INTERNAL_f4f3d809_4_k_cu_338d343e4cuda3std3__420unreachable_sentinelE[1];
.global .align 1 .b8 _ZN34_INTERNAL_f4f3d809_4_k_cu_338d343e4cuda3std3__47nulloptE[1];
.global .align 1 .b8 _ZN34_INTERNAL_f4f3d809_4_k_cu_338d343e4cuda3std3__48unexpectE[1];
.global .align 1 .b8 _ZN34_INTERNAL_f4f3d809_4_k_cu_338d343e4cuda3std6ranges3__45__cpo4swapE[1];
.global .align 1 .b8 _ZN34_INTERNAL_f4f3d809_4_k_cu_338d343e4cuda3std6ranges3__45__cpo9iter_moveE[1];
.global .align 1 .b8 _ZN34_INTERNAL_f4f3d809_4_k_cu_338d343e4cuda3std6ranges3__45__cpo5beginE[1];
.global .align 1 .b8 _ZN34_INTERNAL_f4f3d809_4_k_cu_338d343e4cuda3std6ranges3__45__cpo3endE[1];
.global .align 1 .b8 _ZN34_INTERNAL_f4f3d809_4_k_cu_338d343e4cuda3std6ranges3__45__cpo6cbeginE[1];
.global .align 1 .b8 _ZN34_INTERNAL_f4f3d809_4_k_cu_338d343e4cuda3std6ranges3__45__cpo4cendE[1];
.global .align 1 .b8 _ZN34_INTERNAL_f4f3d809_4_k_cu_338d343e4cuda3std6ranges3__45__cpo7advanceE[1];
.global .align 1 .b8 _ZN34_INTERNAL_f4f3d809_4_k_cu_338d343e4cuda3std6ranges3__45__cpo9iter_swapE[1];
.global .align 1 .b8 _ZN34_INTERNAL_f4f3d809_4_k_cu_338d343e4cuda3std6ranges3__45__cpo4nextE[1];
.global .align 1 .b8 _ZN34_INTERNAL_f4f3d809_4_k_cu_338d343e4cuda3std6ranges3__45__cpo4prevE[1];
.global .align 1 .b8 _ZN34_INTERNAL_f4f3d809_4_k_cu_338d343e4cuda3std6ranges3__45__cpo4dataE[1];
.global .align 1 .b8 _ZN34_INTERNAL_f4f3d809_4_k_cu_338d343e4cuda3std6ranges3__45__cpo5cdataE[1];
.global .align 1 .b8 _ZN34_INTERNAL_f4f3d809_4_k_cu_338d343e4cuda3std6ranges3__45__cpo4sizeE[1];
.global .align 1 .b8 _ZN34_INTERNAL_f4f3d809_4_k_cu_338d343e4cuda3std6ranges3__45__cpo5ssizeE[1];
.global .align 1 .b8 _ZN34_INTERNAL_f4f3d809_4_k_cu_338d343e4cuda3std6ranges3__45__cpo8distanceE[1];
.global .align 1 .b8 _ZN34_INTERNAL_f4f3d809_4_k_cu_338d343e6thrust24THRUST_300001_SM_1000_NS8cuda_cub3parE[1];
.global .align 1 .b8 _ZN34_INTERNAL_f4f3d809_4_k_cu_338d343e6thrust24THRUST_300001_SM_1000_NS8cuda_cub10par_nosyncE[1];
.global .align 1 .b8 _ZN34_INTERNAL_f4f3d809_4_k_cu_338d343e6thrust24THRUST_300001_SM_1000_NS6system6detail10sequential3seqE[1];
.global .align 1 .b8 _ZN34_INTERNAL_f4f3d809_4_k_cu_338d343e6thrust24THRUST_300001_SM_1000_NS12placeholders2_1E[1];
.global .align 1 .b8 _ZN34_INTERNAL_f4f3d809_4_k_cu_338d343e6thrust24THRUST_300001_SM_1000_NS12placeholders2_2E[1];
.global .align 1 .b8 _ZN34_INTERNAL_f4f3d809_4_k_cu_338d343e6thrust24THRUST_300001_SM_1000_NS12placeholders2_3E[1];
.global .align 1 .b8 _ZN34_INTERNAL_f4f3d809_4_k_cu_338d343e6thrust24THRUST_300001_SM_1000_NS12placeholders2_4E[1];
.global .align 1 .b8 _ZN34_INTERNAL_f4f3d809_4_k_cu_338d343e6thrust24THRUST_300001_SM_1000_NS12placeholders2_5E[1];
.global .align 1 .b8 _ZN34_INTERNAL_f4f3d809_4_k_cu_338d343e6thrust24THRUST_300001_SM_1000_NS12placeholders2_6E[1];
.global .align 1 .b8 _ZN34_INTERNAL_f4f3d809_4_k_cu_338d343e6thrust24THRUST_300001_SM_1000_NS12placeholders2_7E[1];
.global .align 1 .b8 _ZN34_INTERNAL_f4f3d809_4_k_cu_338d343e6thrust24THRUST_300001_SM_1000_NS12placeholders2_8E[1];
.global .align 1 .b8 _ZN34_INTERNAL_f4f3d809_4_k_cu_338d343e6thrust24THRUST_300001_SM_1000_NS12placeholders2_9E[1];
.global .align 1 .b8 _ZN34_INTERNAL_f4f3d809_4_k_cu_338d343e6thrust24THRUST_300001_SM_1000_NS12placeholders3_10E[1];
.global .align 1 .b8 _ZN34_INTERNAL_f4f3d809_4_k_cu_338d343e6thrust24THRUST_300001_SM_1000_NS3seqE[1];

.visible .entry _Z4initIP17curandStateXORWOWEvT_S2_(
	.param .u64 .ptr .align 1 _Z4initIP17curandStateXORWOWEvT_S2__param_0,
	.param .u64 .ptr .align 1 _Z4initIP17curandStateXORWOWEvT_S2__param_1
)
{
	.reg .pred 	%p<25>;
	.reg .b32 	%r<407>;
	.reg .b64 	%rd<21>;

	ld.param.u64 	%rd8, [_Z4initIP17curandStateXORWOWEvT_S2__param_0];
	ld.param.u64 	%rd9, [_Z4initIP17curandStateXORWOWEvT_S2__param_1];
	mov.u32 	%r182, %tid.x;
	mov.u32 	%r183, %ntid.x;
	mov.u32 	%r184, %ctaid.x;
	mad.lo.s32 	%r185, %r183, %r184, %r182;
	sub.s64 	%rd10, %rd9, %rd8;
	shr.s64 	%rd11, %rd10, 4;
	mul.lo.s64 	%rd12, %rd11, -6148914691236517205;
	cvt.s64.s32 	%rd20, %r185;
	setp.le.s64 	%p1, %rd12, %rd20;
	@%p1 bra 	$L__BB0_44;
	cvt.u32.u64 	%r186, %rd20;
	cvta.to.global.u64 	%rd13, %rd8;
	mad.lo.s64 	%rd2, %rd20, 48, %rd13;
	mov.b32 	%r187, -615985083;
	mov.b32 	%r188, -1377575096;
	st.global.v2.u32 	[%rd2], {%r188, %r187};
	mov.b32 	%r189, -123459836;
	mov.b32 	%r190, -965257515;
	st.global.v2.u32 	[%rd2+8], {%r190, %r189};
	mov.b32 	%r191, -733658551;
	mov.b32 	%r192, -589760388;
	st.global.v2.u32 	[%rd2+16], {%r192, %r191};
	setp.eq.s32 	%p2, %r186, 0;
	@%p2 bra 	$L__BB0_43;
	mov.b32 	%r313, 0;
$L__BB0_3:
	and.b64  	%rd4, %rd20, 3;
	setp.eq.s64 	%p3, %rd4, 0;
	@%p3 bra 	$L__BB0_42;
	mul.wide.u32 	%rd14, %r313, 3200;
	mov.u64 	%rd15, precalc_xorwow_matrix;
	add.s64 	%rd5, %rd15, %rd14;
	cvt.u32.u64 	%r2, %rd4;
	mov.b32 	%r314, 0;
$L__BB0_5:
	mov.b32 	%r327, 0;
	mov.u32 	%r328, %r327;
	mov.u32 	%r329, %r327;
	mov.u32 	%r330, %r327;
	mov.u32 	%r331, %r327;
	mov.u32 	%r320, %r327;
$L__BB0_6:
	mul.wide.u32 	%rd16, %r320, 4;
	add.s64 	%rd17, %rd2, %rd16;
	ld.global.u32 	%r10, [%rd17+4];
	shl.b32 	%r11, %r320, 5;
	mov.b32 	%r326, 0;
$L__BB0_7:
	.pragma "nounroll";
	shr.u32 	%r197, %r10, %r326;
	and.b32  	%r198, %r197, 1;
	setp.eq.b32 	%p4, %r198, 1;
	not.pred 	%p5, %p4;
	add.s32 	%r199, %r11, %r326;
	mul.lo.s32 	%r200, %r199, 5;
	mul.wide.u32 	%rd18, %r200, 4;
	add.s64 	%rd6, %rd5, %rd18;
	@%p5 bra 	$L__BB0_9;
	ld.global.u32 	%r201, [%rd6];
	xor.b32  	%r331, %r331, %r201;
	ld.global.u32 	%r202, [%rd6+4];
	xor.b32  	%r330, %r330, %r202;
	ld.global.u32 	%r203, [%rd6+8];
	xor.b32  	%r329, %r329, %r203;
	ld.global.u32 	%r204, [%rd6+12];
	xor.b32  	%r328, %r328, %r204;
	ld.global.u32 	%r205, [%rd6+16];
	xor.b32  	%r327, %r327, %r205;
$L__BB0_9:
	and.b32  	%r207, %r197, 2;
	setp.eq.s32 	%p6, %r207, 0;
	@%p6 bra 	$L__BB0_11;
	ld.global.u32 	%r208, [%rd6+20];
	xor.b32  	%r331, %r331, %r208;
	ld.global.u32 	%r209, [%rd6+24];
	xor.b32  	%r330, %r330, %r209;
	ld.global.u32 	%r210, [%rd6+28];
	xor.b32  	%r329, %r329, %r210;
	ld.global.u32 	%r211, [%rd6+32];
	xor.b32  	%r328, %r328, %r211;
	ld.global.u32 	%r212, [%rd6+36];
	xor.b32  	%r327, %r327, %r212;
$L__BB0_11:
	and.b32  	%r214, %r197, 4;
	setp.eq.s32 	%p7, %r214, 0;
	@%p7 bra 	$L__BB0_13;
	ld.global.u32 	%r215, [%rd6+40];
	xor.b32  	%r331, %r331, %r215;
	ld.global.u32 	%r216, [%rd6+44];
	xor.b32  	%r330, %r330, %r216;
	ld.global.u32 	%r217, [%rd6+48];
	xor.b32  	%r329, %r329, %r217;
	ld.global.u32 	%r218, [%rd6+52];
	xor.b32  	%r328, %r328, %r218;
	ld.global.u32 	%r219, [%rd6+56];
	xor.b32  	%r327, %r327, %r219;
$L__BB0_13:
	and.b32  	%r221, %r197, 8;
	setp.eq.s32 	%p8, %r221, 0;
	@%p8 bra 	$L__BB0_15;
	ld.global.u32 	%r222, [%rd6+60];
	xor.b32  	%r331, %r331, %r222;
	ld.global.u32 	%r223, [%rd6+64];
	xor.b32  	%r330, %r330, %r223;
	ld.global.u32 	%r224, [%rd6+68];
	xor.b32  	%r329, %r329, %r224;
	ld.global.u32 	%r225, [%rd6+72];
	xor.b32  	%r328, %r328, %r225;
	ld.global.u32 	%r226, [%rd6+76];
	xor.b32  	%r327, %r327, %r226;
$L__BB0_15:
	and.b32  	%r228, %r197, 16;
	setp.eq.s32 	%p9, %r228, 0;
	@%p9 bra 	$L__BB0_17;
	ld.global.u32 	%r229, [%rd6+80];
	xor.b32  	%r331, %r331, %r229;
	ld.global.u32 	%r230, [%rd6+84];
	xor.b32  	%r330, %r330, %r230;
	ld.global.u32 	%r231, [%rd6+88];
	xor.b32  	%r329, %r329, %r231;
	ld.global.u32 	%r232, [%rd6+92];
	xor.b32  	%r328, %r328, %r232;
	ld.global.u32 	%r233, [%rd6+96];
	xor.b32  	%r327, %r327, %r233;
$L__BB0_17:
	and.b32  	%r235, %r197, 32;
	setp.eq.s32 	%p10, %r235, 0;
	@%p10 bra 	$L__BB0_19;
	ld.global.u32 	%r236, [%rd6+100];
	xor.b32  	%r331, %r331, %r236;
	ld.global.u32 	%r237, [%rd6+104];
	xor.b32  	%r330, %r330, %r237;
	ld.global.u32 	%r238, [%rd6+108];
	xor.b32  	%r329, %r329, %r238;
	ld.global.u32 	%r239, [%rd6+112];
	xor.b32  	%r328, %r328, %r239;
	ld.global.u32 	%r240, [%rd6+116];
	xor.b32  	%r327, %r327, %r240;
$L__BB0_19:
	and.b32  	%r242, %r197, 64;
	setp.eq.s32 	%p11, %r242, 0;
	@%p11 bra 	$L__BB0_21;
	ld.global.u32 	%r243, [%rd6+120];
	xor.b32  	%r331, %r331, %r243;
	ld.global.u32 	%r244, [%rd6+124];
	xor.b32  	%r330, %r330, %r244;
	ld.global.u32 	%r245, [%rd6+128];
	xor.b32  	%r329, %r329, %r245;
	ld.global.u32 	%r246, [%rd6+132];
	xor.b32  	%r328, %r328, %r246;
	ld.global.u32 	%r247, [%rd6+136];
	xor.b32  	%r327, %r327, %r247;
$L__BB0_21:
	and.b32  	%r249, %r197, 128;
	setp.eq.s32 	%p12, %r249, 0;
	@%p12 bra 	$L__BB0_23;
	ld.global.u32 	%r250, [%rd6+140];
	xor.b32  	%r331, %r331, %r250;
	ld.global.u32 	%r251, [%rd6+144];
	xor.b32  	%r330, %r330, %r251;
	ld.global.u32 	%r252, [%rd6+148];
	xor.b32  	%r329, %r329, %r252;
	ld.global.u32 	%r253, [%rd6+152];
	xor.b32  	%r328, %r328, %r253;
	ld.global.u32 	%r254, [%rd6+156];
	xor.b32  	%r327, %r327, %r254;
$L__BB0_23:
	and.b32  	%r256, %r197, 256;
	setp.eq.s32 	%p13, %r256, 0;
	@%p13 bra 	$L__BB0_25;
	ld.global.u32 	%r257, [%rd6+160];
	xor.b32  	%r331, %r331, %r257;
	ld.global.u32 	%r258, [%rd6+164];
	xor.b32  	%r330, %r330, %r258;
	ld.global.u32 	%r259, [%rd6+168];
	xor.b32  	%r329, %r329, %r259;
	ld.global.u32 	%r260, [%rd6+172];
	xor.b32  	%r328, %r328, %r260;
	ld.global.u32 	%r261, [%rd6+176];
	xor.b32  	%r327, %r327, %r261;
$L__BB0_25:
	and.b32  	%r263, %r197, 512;
	setp.eq.s32 	%p14, %r263, 0;
	@%p14 bra 	$L__BB0_27;
	ld.global.u32 	%r264, [%rd6+180];
	xor.b32  	%r331, %r331, %r264;
	ld.global.u32 	%r265, [%rd6+184];
	xor.b32  	%r330, %r330, %r265;
	ld.global.u32 	%r266, [%rd6+188];
	xor.b32  	%r329, %r329, %r266;
	ld.global.u32 	%r267, [%rd6+192];
	xor.b32  	%r328, %r328, %r267;
	ld.global.u32 	%r268, [%rd6+196];
	xor.b32  	%r327, %r327, %r268;
$L__BB0_27:
	and.b32  	%r270, %r197, 1024;
	setp.eq.s32 	%p15, %r270, 0;
	@%p15 bra 	$L__BB0_29;
	ld.global.u32 	%r271, [%rd6+200];
	xor.b32  	%r331, %r331, %r271;
	ld.global.u32 	%r272, [%rd6+204];
	xor.b32  	%r330, %r330, %r272;
	ld.global.u32 	%r273, [%rd6+208];
	xor.b32  	%r329, %r329, %r273;
	ld.global.u32 	%r274, [%rd6+212];
	xor.b32  	%r328, %r328, %r274;
	ld.global.u32 	%r275, [%rd6+216];
	xor.b32  	%r327, %r327, %r275;
$L__BB0_29:
	and.b32  	%r277, %r197, 2048;
	setp.eq.s32 	%p16, %r277, 0;
	@%p16 bra 	$L__BB0_31;
	ld.global.u32 	%r278, [%rd6+220];
	xor.b32  	%r331, %r331, %r278;
	ld.global.u32 	%r279, [%rd6+224];
	xor.b32  	%r330, %r330, %r279;
	ld.global.u32 	%r280, [%rd6+228];
	xor.b32  	%r329, %r329, %r280;
	ld.global.u32 	%r281, [%rd6+232];
	xor.b32  	%r328, %r328, %r281;
	ld.global.u32 	%r282, [%rd6+236];
	xor.b32  	%r327, %r327, %r282;
$L__BB0_31:
	and.b32  	%r284, %r197, 4096;
	setp.eq.s32 	%p17, %r284, 0;
	@%p17 bra 	$L__BB0_33;
	ld.global.u32 	%r285, [%rd6+240];
	xor.b32  	%r331, %r331, %r285;
	ld.global.u32 	%r286, [%rd6+244];
	xor.b32  	%r330, %r330, %r286;
	ld.global.u32 	%r287, [%rd6+248];
	xor.b32  	%r329, %r329, %r287;
	ld.global.u32 	%r288, [%rd6+252];
	xor.b32  	%r328, %r328, %r288;
	ld.global.u32 	%r289, [%rd6+256];
	xor.b32  	%r327, %r327, %r289;
$L__BB0_33:
	and.b32  	%r291, %r197, 8192;
	setp.eq.s32 	%p18, %r291, 0;
	@%p18 bra 	$L__BB0_35;
	ld.global.u32 	%r292, [%rd6+260];
	xor.b32  	%r331, %r331, %r292;
	ld.global.u32 	%r293, [%rd6+264];
	xor.b32  	%r330, %r330, %r293;
	ld.global.u32 	%r294, [%rd6+268];
	xor.b32  	%r329, %r329, %r294;
	ld.global.u32 	%r295, [%rd6+272];
	xor.b32  	%r328, %r328, %r295;
	ld.global.u32 	%r296, [%rd6+276];
	xor.b32  	%r327, %r327, %r296;
$L__BB0_35:
	and.b32  	%r298, %r197, 16384;
	setp.eq.s32 	%p19, %r298, 0;
	@%p19 bra 	$L__BB0_37;
	ld.global.u32 	%r299, [%rd6+280];
	xor.b32  	%r331, %r331, %r299;
	ld.global.u32 	%r300, [%rd6+284];
	xor.b32  	%r330, %r330, %r300;
	ld.global.u32 	%r301, [%rd6+288];
	xor.b32  	%r329, %r329, %r301;
	ld.global.u32 	%r302, [%rd6+292];
	xor.b32  	%r328, %r328, %r302;
	ld.global.u32 	%r303, [%rd6+296];
	xor.b32  	%r327, %r327, %r303;
$L__BB0_37:
	and.b32  	%r305, %r197, 32768;
	setp.eq.s32 	%p20, %r305, 0;
	@%p20 bra 	$L__BB0_39;
	ld.global.u32 	%r306, [%rd6+300];
	xor.b32  	%r331, %r331, %r306;
	ld.global.u32 	%r307, [%rd6+304];
	xor.b32  	%r330, %r330, %r307;
	ld.global.u32 	%r308, [%rd6+308];
	xor.b32  	%r329, %r329, %r308;
	ld.global.u32 	%r309, [%rd6+312];
	xor.b32  	%r328, %r328, %r309;
	ld.global.u32 	%r310, [%rd6+316];
	xor.b32  	%r327, %r327, %r310;
$L__BB0_39:
	add.s32 	%r326, %r326, 16;
	setp.ne.s32 	%p21, %r326, 32;
	@%p21 bra 	$L__BB0_7;
	mad.lo.s32 	%r311, %r320, -31, %r11;
	add.s32 	%r320, %r311, 1;
	setp.ne.s32 	%p22, %r320, 5;
	@%p22 bra 	$L__BB0_6;
	st.global.u32 	[%rd2+4], %r331;
	st.global.u32 	[%rd2+8], %r330;
	st.global.u32 	[%rd2+12], %r329;
	st.global.u32 	[%rd2+16], %r328;
	st.global.u32 	[%rd2+20], %r327;
	add.s32 	%r314, %r314, 1;
	setp.lt.u32 	%p23, %r314, %r2;
	@%p23 bra 	$L__BB0_5;
$L__BB0_42:
	shr.u64 	%rd7, %rd20, 2;
	add.s32 	%r313, %r313, 1;
	setp.gt.u64 	%p24, %rd20, 3;
	mov.u64 	%rd20, %rd7;
	@%p24 bra 	$L__BB0_3;
$L__BB0_43:
	mov.b32 	%r312, 0;
	st.global.v2.u32 	[%rd2+24], {%r312, %r312};
	st.global.u32 	[%rd2+32], %r312;
	mov.b64 	%rd19, 0;
	st.global.u64 	[%rd2+40], %rd19;
$L__BB0_44:
	ret;

}
	// .globl	_Z17generateSequencesIP17curandStateXORWOWN6thrust24THRUST_300001_SM_1000_NS6detail15normal_iteratorINS3_10device_ptrIiEEEEEvT_S9_T0_
.visible .entry _Z17generateSequencesIP17curandStateXORWOWN6thrust24THRUST_300001_SM_1000_NS6detail15normal_iteratorINS3_10device_ptrIiEEEEEvT_S9_T0_(
	.param .u64 .ptr .align 1 _Z17generateSequencesIP17curandStateXORWOWN6thrust24THRUST_300001_SM_1000_NS6detail15normal_iteratorINS3_10device_ptrIiEEEEEvT_S9_T0__param_0,
	.param .u64 .ptr .align 1 _Z17generateSequencesIP17curandStateXORWOWN6thrust24THRUST_300001_SM_1000_NS6detail15normal_iteratorINS3_10device_ptrIiEEEEEvT_S9_T0__param_1,
	.param .align 8 .b8 _Z17generateSequencesIP17curandStateXORWOWN6thrust24THRUST_300001_SM_1000_NS6detail15normal_iteratorINS3_10device_ptrIiEEEEEvT_S9_T0__param_2[8]
)
{
	.reg .pred 	%p<3>;
	.reg .b32 	%r<22>;
	.reg .b32 	%f<3>;
	.reg .b64 	%rd<15>;

	ld.param.u64 	%rd3, [_Z17generateSequencesIP17curandStateXORWOWN6thrust24THRUST_300001_SM_1000_NS6detail15normal_iteratorINS3_10device_ptrIiEEEEEvT_S9_T0__param_0];
	ld.param.u64 	%rd4, [_Z17generateSequencesIP17curandStateXORWOWN6thrust24THRUST_300001_SM_1000_NS6detail15normal_iteratorINS3_10device_ptrIiEEEEEvT_S9_T0__param_2];
	ld.param.u64 	%rd5, [_Z17generateSequencesIP17curandStateXORWOWN6thrust24THRUST_300001_SM_1000_NS6detail15normal_iteratorINS3_10device_ptrIiEEEEEvT_S9_T0__param_1];
	cvta.to.global.u64 	%rd1, %rd4;
	sub.s64 	%rd6, %rd5, %rd3;
	shr.s64 	%rd7, %rd6, 4;
	mul.lo.s64 	%rd8, %rd7, -6148914691236517205;
	mov.u32 	%r1, %tid.x;
	mov.u32 	%r2, %ntid.x;
	mov.u32 	%r3, %ctaid.x;
	mad.lo.s32 	%r4, %r2, %r3, %r1;
	cvt.s64.s32 	%rd2, %r4;
	setp.le.s64 	%p1, %rd8, %rd2;
	@%p1 bra 	$L__BB1_4;
	cvta.to.global.u64 	%rd9, %rd3;
	mad.lo.s64 	%rd10, %rd2, 48, %rd9;
	ld.global.v2.u32 	{%r5, %r6}, [%rd10];
	shr.u32 	%r7, %r6, 2;
	xor.b32  	%r8, %r7, %r6;
	ld.global.v2.u32 	{%r9, %r10}, [%rd10+8];
	ld.global.v2.u32 	{%r11, %r12}, [%rd10+16];
	st.global.v2.u32 	[%rd10+8], {%r10, %r11};
	shl.b32 	%r13, %r12, 4;
	shl.b32 	%r14, %r8, 1;
	xor.b32  	%r15, %r14, %r13;
	xor.b32  	%r16, %r15, %r8;
	xor.b32  	%r17, %r16, %r12;
	st.global.v2.u32 	[%rd10+16], {%r12, %r17};
	add.s32 	%r18, %r5, 362437;
	st.global.v2.u32 	[%rd10], {%r18, %r9};
	add.s32 	%r19, %r17, %r18;
	cvt.rn.f32.u32 	%f1, %r19;
	fma.rn.f32 	%f2, %f1, 0f2F800000, 0f2F000000;
	setp.geu.f32 	%p2, %f2, 0f3F000000;
	@%p2 bra 	$L__BB1_3;
	shl.b64 	%rd13, %rd2, 2;
	add.s64 	%rd14, %rd1, %rd13;
	mov.b32 	%r21, 0;
	st.global.u32 	[%rd14], %r21;
	bra.uni 	$L__BB1_4;
$L__BB1_3:
	shl.b64 	%rd11, %rd2, 2;
	add.s64 	%rd12, %rd1, %rd11;
	mov.b32 	%r20, 1;
	st.global.u32 	[%rd12], %r20;
$L__BB1_4:
	ret;

}
	// .globl	_ZN3cub18CUB_300001_SM_10006detail11EmptyKernelIvEEvv
.visible .entry _ZN3cub18CUB_300001_SM_10006detail11EmptyKernelIvEEvv()
{


	ret;

}
	// .globl	_ZN3cub18CUB_300001_SM_10006detail8for_each13static_kernelINS2_12policy_hub_t12policy_500_tEmN6thrust24THRUST_300001_SM_1000_NS8cuda_cub20__uninitialized_fill7functorINS7_10device_ptrIiEEiEEEEvT0_T1_
.visible .entry _ZN3cub18CUB_300001_SM_10006detail8for_each13static_kernelINS2_12policy_hub_t12policy_500_tEmN6thrust24THRUST_300001_SM_1000_NS8cuda_cub20__uninitialized_fill7functorINS7_10device_ptrIiEEiEEEEvT0_T1_(
	.param .u64 _ZN3cub18CUB_300001_SM_10006detail8for_each13static_kernelINS2_12policy_hub_t12policy_500_tEmN6thrust24THRUST_300001_SM_1000_NS8cuda_cub20__uninitialized_fill7functorINS7_10device_ptrIiEEiEEEEvT0_T1__param_0,
	.param .align 8 .b8 _ZN3cub18CUB_300001_SM_10006detail8for_each13static_kernelINS2_12policy_hub_t12policy_500_tEmN6thrust24THRUST_300001_SM_1000_NS8cuda_cub20__uninitialized_fill7functorINS7_10device_ptrIiEEiEEEEvT0_T1__param_1[16]
)
.maxntid 256
{
	.reg .pred 	%p<4>;
	.reg .b16 	%rs<5>;
	.reg .b32 	%r<12>;
	.reg .b64 	%rd<16>;

	ld.param.u32 	%r3, [_ZN3cub18CUB_300001_SM_10006detail8for_each13static_kernelINS2_12policy_hub_t12policy_500_tEmN6thrust24THRUST_300001_SM_1000_NS8cuda_cub20__uninitialized_fill7functorINS7_10device_ptrIiEEiEEEEvT0_T1__param_1+8];
	ld.param.u64 	%rd4, [_ZN3cub18CUB_300001_SM_10006detail8for_each13static_kernelINS2_12policy_hub_t12policy_500_tEmN6thrust24THRUST_300001_SM_1000_NS8cuda_cub20__uninitialized_fill7functorINS7_10device_ptrIiEEiEEEEvT0_T1__param_1];
	ld.param.u64 	%rd5, [_ZN3cub18CUB_300001_SM_10006detail8for_each13static_kernelINS2_12policy_hub_t12policy_500_tEmN6thrust24THRUST_300001_SM_1000_NS8cuda_cub20__uninitialized_fill7functorINS7_10device_ptrIiEEiEEEEvT0_T1__param_0];
	mov.u32 	%r9, %ctaid.x;
	mul.wide.u32 	%rd1, %r9, 512;
	sub.s64 	%rd2, %rd5, %rd1;
	setp.lt.u64 	%p1, %rd2, 512;
	@%p1 bra 	$L__BB3_2;
	mov.u32 	%r11, %tid.x;
	cvta.to.global.u64 	%rd11, %rd4;
	cvt.u64.u32 	%rd12, %r11;
	add.s64 	%rd13, %rd1, %rd12;
	shl.b64 	%rd14, %rd13, 2;
	add.s64 	%rd15, %rd11, %rd14;
	st.global.u32 	[%rd15], %r3;
	st.global.u32 	[%rd15+1024], %r3;
	bra.uni 	$L__BB3_6;
$L__BB3_2:
	cvta.to.global.u64 	%rd6, %rd4;
	mov.u32 	%r2, %tid.x;
	cvt.u64.u32 	%rd7, %r2;
	setp.le.u64 	%p2, %rd2, %rd7;
	add.s64 	%rd8, %rd1, %rd7;
	shl.b64 	%rd9, %rd8, 2;
	add.s64 	%rd3, %rd6, %rd9;
	@%p2 bra 	$L__BB3_4;
	st.global.u32 	[%rd3], %r3;
$L__BB3_4:
	add.s32 	%r10, %r2, 256;
	cvt.u64.u32 	%rd10, %r10;
	setp.le.u64 	%p3, %rd2, %rd10;
	@%p3 bra 	$L__BB3_6;
	st.global.u32 	[%rd3+1024], %r3;
$L__BB3_6:
	ret;

}


// ===== COMPILED SASS (sm_100) =====

	.target	sm_100

	.elftype	@"ET_EXEC"


//--------------------- .note.nv.tkinfo           --------------------------
	.section	.note.nv.tkinfo,"",@"SHT_NOTE"
	.sectionflags	@"SHF_NOTE_NV_TKINFO"
	.tkinfo
        /*0018*/ 	.word	0x00000002
        /*0030*/ 	.string	""
        /*0030*/ 	.string	"ptxas"
        /*0030*/ 	.string	"Cuda compilation tools, release 13.0, V13.0.88"
        /*0030*/ 	.string	"Build cuda_13.0.r13.0/compiler.36424714_0"
        /*0030*/ 	.string	"-arch sm_100 -m 64 "



//--------------------- .note.nv.cuinfo           --------------------------
	.section	.note.nv.cuinfo,"",@"SHT_NOTE"
	.sectionflags	@"SHF_NOTE_NV_CUINFO"
        /*0018*/ 	.short	0x0002
        /*001a*/ 	.short	0x0064
        /*001c*/ 	.short	0x0082
	.zero		2


//--------------------- .nv.info                  --------------------------
	.section	.nv.info,"",@"SHT_CUDA_INFO"
	.align	4


	//----- nvinfo : EIATTR_REGCOUNT
	.align		4
        /*0000*/ 	.byte	0x04, 0x2f
        /*0002*/ 	.short	(.L_53 - .L_52)
	.align		4
.L_52:
        /*0004*/ 	.word	index@(_Z4initIP17curandStateXORWOWEvT_S2_)
        /*0008*/ 	.word	0x0000001f


	//----- nvinfo : EIATTR_FRAME_SIZE
	.align		4
.L_53:
        /*000c*/ 	.byte	0x04, 0x11
        /*000e*/ 	.short	(.L_55 - .L_54)
	.align		4
.L_54:
        /*0010*/ 	.word	index@(_Z4initIP17curandStateXORWOWEvT_S2_)
        /*0014*/ 	.word	0x00000000


	//----- nvinfo : EIATTR_REGCOUNT
	.align		4
.L_55:
        /*0018*/ 	.byte	0x04, 0x2f
        /*001a*/ 	.short	(.L_57 - .L_56)
	.align		4
.L_56:
        /*001c*/ 	.word	index@(_Z17generateSequencesIP17curandStateXORWOWN6thrust24THRUST_300001_SM_1000_NS6detail15normal_iteratorINS3_10device_ptrIiEEEEEvT_S9_T0_)
        /*0020*/ 	.word	0x00000014


	//----- nvinfo : EIATTR_FRAME_SIZE
	.align		4
.L_57:
        /*0024*/ 	.byte	0x04, 0x11
        /*0026*/ 	.short	(.L_59 - .L_58)
	.align		4
.L_58:
        /*0028*/ 	.word	index@(_Z17generateSequencesIP17curandStateXORWOWN6thrust24THRUST_300001_SM_1000_NS6detail15normal_iteratorINS3_10device_ptrIiEEEEEvT_S9_T0_)
        /*002c*/ 	.word	0x00000000


	//----- nvinfo : EIATTR_REGCOUNT
	.align		4
.L_59:
        /*0030*/ 	.byte	0x04, 0x2f
        /*0032*/ 	.short	(.L_61 - .L_60)
	.align		4
.L_60:
        /*0034*/ 	.word	index@(_ZN3cub18CUB_300001_SM_10006detail11EmptyKernelIvEEvv)
        /*0038*/ 	.word	0x00000004


	//----- nvinfo : EIATTR_FRAME_SIZE
	.align		4
.L_61:
        /*003c*/ 	.byte	0x04, 0x11
        /*003e*/ 	.short	(.L_63 - .L_62)
	.align		4
.L_62:
        /*0040*/ 	.word	index@(_ZN3cub18CUB_300001_SM_10006detail11EmptyKernelIvEEvv)
        /*0044*/ 	.word	0x00000000


	//----- nvinfo : EIATTR_REGCOUNT
	.align		4
.L_63:
        /*0048*/ 	.byte	0x04, 0x2f
        /*004a*/ 	.short	(.L_65 - .L_64)
	.align		4
.L_64:
        /*004c*/ 	.word	index@(_ZN3cub18CUB_300001_SM_10006detail8for_each13static_kernelINS2_12policy_hub_t12policy_500_tEmN6thrust24THRUST_300001_SM_1000_NS8cuda_cub20__uninitialized_fill7functorINS7_10device_ptrIiEEiEEEEvT0_T1_)
        /*0050*/ 	.word	0x00000008


	//----- nvinfo : EIATTR_FRAME_SIZE
	.align		4
.L_65:
        /*0054*/ 	.byte	0x04, 0x11
        /*0056*/ 	.short	(.L_67 - .L_66)
	.align		4
.L_66:
        /*0058*/ 	.word	index@(_ZN3cub18CUB_300001_SM_10006detail8for_each13static_kernelINS2_12policy_hub_t12policy_500_tEmN6thrust24THRUST_300001_SM_1000_NS8cuda_cub20__uninitialized_fill7functorINS7_10device_ptrIiEEiEEEEvT0_T1_)
        /*005c*/ 	.word	0x00000000


	//----- nvinfo : EIATTR_MIN_STACK_SIZE
	.align		4
.L_67:
        /*0060*/ 	.byte	0x04, 0x12
        /*0062*/ 	.short	(.L_69 - .L_68)
	.align		4
.L_68:
        /*0064*/ 	.word	index@(_ZN3cub18CUB_300001_SM_10006detail8for_each13static_kernelINS2_12policy_hub_t12policy_500_tEmN6thrust24THRUST_300001_SM_1000_NS8cuda_cub20__uninitialized_fill7functorINS7_10device_ptrIiEEiEEEEvT0_T1_)
        /*0068*/ 	.word	0x00000000


	//----- nvinfo : EIATTR_MIN_STACK_SIZE
	.align		4
.L_69:
        /*006c*/ 	.byte	0x04, 0x12
        /*006e*/ 	.short	(.L_71 - .L_70)
	.align		4
.L_70:
        /*0070*/ 	.word	index@(_ZN3cub18CUB_300001_SM_10006detail11EmptyKernelIvEEvv)
        /*0074*/ 	.word	0x00000000


	//----- nvinfo : EIATTR_MIN_STACK_SIZE
	.align		4
.L_71:
        /*0078*/ 	.byte	0x04, 0x12
        /*007a*/ 	.short	(.L_73 - .L_72)
	.align		4
.L_72:
        /*007c*/ 	.word	index@(_Z17generateSequencesIP17curandStateXORWOWN6thrust24THRUST_300001_SM_1000_NS6detail15normal_iteratorINS3_10device_ptrIiEEEEEvT_S9_T0_)
        /*0080*/ 	.word	0x00000000


	//----- nvinfo : EIATTR_MIN_STACK_SIZE
	.align		4
.L_73:
        /*0084*/ 	.byte	0x04, 0x12
        /*0086*/ 	.short	(.L_75 - .L_74)
	.align		4
.L_74:
        /*0088*/ 	.word	index@(_Z4initIP17curandStateXORWOWEvT_S2_)
        /*008c*/ 	.word	0x00000000
.L_75:


//--------------------- .nv.compat                --------------------------
	.section	.nv.compat,"",@"SHT_CUDA_COMPAT_INFO"
	.align	4
        /*0000*/ 	.byte	0x02, 0x09, 0x00, 0x00, 0x02, 0x02, 0x01, 0x00, 0x02, 0x05, 0x05, 0x00, 0x03, 0x07, 0x01, 0x01
        /*0010*/ 	.byte	0x02, 0x03, 0x00, 0x00, 0x02, 0x06, 0x01, 0x00, 0x04, 0x0b, 0x08, 0x00, 0x01, 0x00, 0x00, 0x00
        /*0020*/ 	.byte	0x00, 0x00, 0x00, 0x00


//--------------------- .nv.info._ZN3cub18CUB_300001_SM_10006detail8for_each13static_kernelINS2_12policy_hub_t12policy_500_tEmN6thrust24THRUST_300001_SM_1000_NS8cuda_cub20__uninitialized_fill7functorINS7_10device_ptrIiEEiEEEEvT0_T1_ --------------------------
	.section	.nv.info._ZN3cub18CUB_300001_SM_10006detail8for_each13static_kernelINS2_12policy_hub_t12policy_500_tEmN6thrust24THRUST_300001_SM_1000_NS8cuda_cub20__uninitialized_fill7functorINS7_10device_ptrIiEEiEEEEvT0_T1_,"",@"SHT_CUDA_INFO"
	.sectionflags	@""
	.align	4


	//----- nvinfo : EIATTR_CUDA_API_VERSION
	.align		4
        /*0000*/ 	.byte	0x04, 0x37
        /*0002*/ 	.short	(.L_77 - .L_76)
.L_76:
        /*0004*/ 	.word	0x00000082


	//----- nvinfo : EIATTR_KPARAM_INFO
	.align		4
.L_77:
        /*0008*/ 	.byte	0x04, 0x17
        /*000a*/ 	.short	(.L_79 - .L_78)
.L_78:
        /*000c*/ 	.word	0x00000000
        /*0010*/ 	.short	0x0001
        /*0012*/ 	.short	0x0008
        /*0014*/ 	.byte	0x00, 0xf0, 0x41, 0x00


	//----- nvinfo : EIATTR_KPARAM_INFO
	.align		4
.L_79:
        /*0018*/ 	.byte	0x04, 0x17
        /*001a*/ 	.short	(.L_81 - .L_80)
.L_80:
        /*001c*/ 	.word	0x00000000
        /*0020*/ 	.short	0x0000
        /*0022*/ 	.short	0x0000
        /*0024*/ 	.byte	0x00, 0xf0, 0x21, 0x00


	//----- nvinfo : EIATTR_SPARSE_MMA_MASK
	.align		4
.L_81:
        /*0028*/ 	.byte	0x03, 0x50
        /*002a*/ 	.short	0x0000


	//----- nvinfo : EIATTR_MAXREG_COUNT
	.align		4
        /*002c*/ 	.byte	0x03, 0x1b
        /*002e*/ 	.short	0x00ff


	//----- nvinfo : EIATTR_MERCURY_ISA_VERSION
	.align		4
        /*0030*/ 	.byte	0x03, 0x5f
        /*0032*/ 	.short	0x0101


	//----- nvinfo : EIATTR_VRC_CTA_INIT_COUNT
	.align		4
        /*0034*/ 	.byte	0x02, 0x4a
	.zero		1
	.zero		1


	//----- nvinfo : EIATTR_EXIT_INSTR_OFFSETS
	.align		4
        /*0038*/ 	.byte	0x04, 0x1c
        /*003a*/ 	.short	(.L_83 - .L_82)


	//   ....[0]....
.L_82:
        /*003c*/ 	.word	0x00000130


	//   ....[1]....
        /*0040*/ 	.word	0x00000230


	//   ....[2]....
        /*0044*/ 	.word	0x00000260


	//----- nvinfo : EIATTR_MAX_THREADS
	.align		4
.L_83:
        /*0048*/ 	.byte	0x04, 0x05
        /*004a*/ 	.short	(.L_85 - .L_84)
.L_84:
        /*004c*/ 	.word	0x00000100
        /*0050*/ 	.word	0x00000001
        /*0054*/ 	.word	0x00000001


	//----- nvinfo : EIATTR_CBANK_PARAM_SIZE
	.align		4
.L_85:
        /*0058*/ 	.byte	0x03, 0x19
        /*005a*/ 	.short	0x0018


	//----- nvinfo : EIATTR_PARAM_CBANK
	.align		4
        /*005c*/ 	.byte	0x04, 0x0a
        /*005e*/ 	.short	(.L_87 - .L_86)
	.align		4
.L_86:
        /*0060*/ 	.word	index@(.nv.constant0._ZN3cub18CUB_300001_SM_10006detail8for_each13static_kernelINS2_12policy_hub_t12policy_500_tEmN6thrust24THRUST_300001_SM_1000_NS8cuda_cub20__uninitialized_fill7functorINS7_10device_ptrIiEEiEEEEvT0_T1_)
        /*0064*/ 	.short	0x0380
        /*0066*/ 	.short	0x0018


	//----- nvinfo : EIATTR_SW_WAR
	.align		4
.L_87:
        /*0068*/ 	.byte	0x04, 0x36
        /*006a*/ 	.short	(.L_89 - .L_88)
.L_88:
        /*006c*/ 	.word	0x00000008
.L_89:


//--------------------- .nv.info._ZN3cub18CUB_300001_SM_10006detail11EmptyKernelIvEEvv --------------------------
	.section	.nv.info._ZN3cub18CUB_300001_SM_10006detail11EmptyKernelIvEEvv,"",@"SHT_CUDA_INFO"
	.sectionflags	@""
	.align	4


	//----- nvinfo : EIATTR_CUDA_API_VERSION
	.align		4
        /*0000*/ 	.byte	0x04, 0x37
        /*0002*/ 	.short	(.L_91 - .L_90)
.L_90:
        /*0004*/ 	.word	0x00000082


	//----- nvinfo : EIATTR_SPARSE_MMA_MASK
	.align		4
.L_91:
        /*0008*/ 	.byte	0x03, 0x50
        /*000a*/ 	.short	0x0000


	//----- nvinfo : EIATTR_MAXREG_COUNT
	.align		4
        /*000c*/ 	.byte	0x03, 0x1b
        /*000e*/ 	.short	0x00ff


	//----- nvinfo : EIATTR_MERCURY_ISA_VERSION
	.align		4
        /*0010*/ 	.byte	0x03, 0x5f
        /*0012*/ 	.short	0x0101


	//----- nvinfo : EIATTR_VRC_CTA_INIT_COUNT
	.align		4
        /*0014*/ 	.byte	0x02, 0x4a
	.zero		1
	.zero		1


	//----- nvinfo : EIATTR_EXIT_INSTR_OFFSETS
	.align		4
        /*0018*/ 	.byte	0x04, 0x1c
        /*001a*/ 	.short	(.L_93 - .L_92)


	//   ....[0]....
.L_92:
        /*001c*/ 	.word	0x00000010


	//----- nvinfo : EIATTR_SW_WAR
	.align		4
.L_93:
        /*0020*/ 	.byte	0x04, 0x36
        /*0022*/ 	.short	(.L_95 - .L_94)
.L_94:
        /*0024*/ 	.word	0x00000008
.L_95:


//--------------------- .nv.info._Z17generateSequencesIP17curandStateXORWOWN6thrust24THRUST_300001_SM_1000_NS6detail15normal_iteratorINS3_10device_ptrIiEEEEEvT_S9_T0_ --------------------------
	.section	.nv.info._Z17generateSequencesIP17curandStateXORWOWN6thrust24THRUST_300001_SM_1000_NS6detail15normal_iteratorINS3_10device_ptrIiEEEEEvT_S9_T0_,"",@"SHT_CUDA_INFO"
	.sectionflags	@""
	.align	4


	//----- nvinfo : EIATTR_CUDA_API_VERSION
	.align		4
        /*0000*/ 	.byte	0x04, 0x37
        /*0002*/ 	.short	(.L_97 - .L_96)
.L_96:
        /*0004*/ 	.word	0x00000082


	//----- nvinfo : EIATTR_KPARAM_INFO
	.align		4
.L_97:
        /*0008*/ 	.byte	0x04, 0x17
        /*000a*/ 	.short	(.L_99 - .L_98)
.L_98:
        /*000c*/ 	.word	0x00000000
        /*0010*/ 	.short	0x0002
        /*0012*/ 	.short	0x0010
        /*0014*/ 	.byte	0x00, 0xf0, 0x21, 0x00


	//----- nvinfo : EIATTR_KPARAM_INFO
	.align		4
.L_99:
        /*0018*/ 	.byte	0x04, 0x17
        /*001a*/ 	.short	(.L_101 - .L_100)
.L_100:
        /*001c*/ 	.word	0x00000000
        /*0020*/ 	.short	0x0001
        /*0022*/ 	.short	0x0008
        /*0024*/ 	.byte	0x00, 0xf5, 0x21, 0x00


	//----- nvinfo : EIATTR_KPARAM_INFO
	.align		4
.L_101:
        /*0028*/ 	.byte	0x04, 0x17
        /*002a*/ 	.short	(.L_103 - .L_102)
.L_102:
        /*002c*/ 	.word	0x00000000
        /*0030*/ 	.short	0x0000
        /*0032*/ 	.short	0x0000
        /*0034*/ 	.byte	0x00, 0xf5, 0x21, 0x00


	//----- nvinfo : EIATTR_SPARSE_MMA_MASK
	.align		4
.L_103:
        /*0038*/ 	.byte	0x03, 0x50
        /*003a*/ 	.short	0x0000


	//----- nvinfo : EIATTR_MAXREG_COUNT
	.align		4
        /*003c*/ 	.byte	0x03, 0x1b
        /*003e*/ 	.short	0x00ff


	//----- nvinfo : EIATTR_MERCURY_ISA_VERSION
	.align		4
        /*0040*/ 	.byte	0x03, 0x5f
        /*0042*/ 	.short	0x0101


	//----- nvinfo : EIATTR_VRC_CTA_INIT_COUNT
	.align		4
        /*0044*/ 	.byte	0x02, 0x4a
	.zero		1
	.zero		1


	//----- nvinfo : EIATTR_EXIT_INSTR_OFFSETS
	.align		4
        /*0048*/ 	.byte	0x04, 0x1c
        /*004a*/ 	.short	(.L_105 - .L_104)


	//   ....[0]....
.L_104:
        /*004c*/ 	.word	0x00000120


	//   ....[1]....
        /*0050*/ 	.word	0x00000320


	//   ....[2]....
        /*0054*/ 	.word	0x00000380


	//----- nvinfo : EIATTR_CBANK_PARAM_SIZE
	.align		4
.L_105:
        /*0058*/ 	.byte	0x03, 0x19
        /*005a*/ 	.short	0x0018


	//----- nvinfo : EIATTR_PARAM_CBANK
	.align		4
        /*005c*/ 	.byte	0x04, 0x0a
        /*005e*/ 	.short	(.L_107 - .L_106)
	.align		4
.L_106:
        /*0060*/ 	.word	index@(.nv.constant0._Z17generateSequencesIP17curandStateXORWOWN6thrust24THRUST_300001_SM_1000_NS6detail15normal_iteratorINS3_10device_ptrIiEEEEEvT_S9_T0_)
        /*0064*/ 	.short	0x0380
        /*0066*/ 	.short	0x0018


	//----- nvinfo : EIATTR_SW_WAR
	.align		4
.L_107:
        /*0068*/ 	.byte	0x04, 0x36
        /*006a*/ 	.short	(.L_109 - .L_108)
.L_108:
        /*006c*/ 	.word	0x00000008
.L_109:


//--------------------- .nv.info._Z4initIP17curandStateXORWOWEvT_S2_ --------------------------
	.section	.nv.info._Z4initIP17curandStateXORWOWEvT_S2_,"",@"SHT_CUDA_INFO"
	.sectionflags	@""
	.align	4


	//----- nvinfo : EIATTR_CUDA_API_VERSION
	.align		4
        /*0000*/ 	.byte	0x04, 0x37
        /*0002*/ 	.short	(.L_111 - .L_110)
.L_110:
        /*0004*/ 	.word	0x00000082


	//----- nvinfo : EIATTR_KPARAM_INFO
	.align		4
.L_111:
        /*0008*/ 	.byte	0x04, 0x17
        /*000a*/ 	.short	(.L_113 - .L_112)
.L_112:
        /*000c*/ 	.word	0x00000000
        /*0010*/ 	.short	0x0001
        /*0012*/ 	.short	0x0008
        /*0014*/ 	.byte	0x00, 0xf5, 0x21, 0x00


	//----- nvinfo : EIATTR_KPARAM_INFO
	.align		4
.L_113:
        /*0018*/ 	.byte	0x04, 0x17
        /*001a*/ 	.short	(.L_115 - .L_114)
.L_114:
        /*001c*/ 	.word	0x00000000
        /*0020*/ 	.short	0x0000
        /*0022*/ 	.short	0x0000
        /*0024*/ 	.byte	0x00, 0xf5, 0x21, 0x00


	//----- nvinfo : EIATTR_SPARSE_MMA_MASK
	.align		4
.L_115:
        /*0028*/ 	.byte	0x03, 0x50
        /*002a*/ 	.short	0x0000


	//----- nvinfo : EIATTR_MAXREG_COUNT
	.align		4
        /*002c*/ 	.byte	0x03, 0x1b
        /*002e*/ 	.short	0x00ff


	//----- nvinfo : EIATTR_MERCURY_ISA_VERSION
	.align		4
        /*0030*/ 	.byte	0x03, 0x5f
        /*0032*/ 	.short	0x0101


	//----- nvinfo : EIATTR_VRC_CTA_INIT_COUNT
	.align		4
        /*0034*/ 	.byte	0x02, 0x4a
	.zero		1
	.zero		1


	//----- nvinfo : EIATTR_EXIT_INSTR_OFFSETS
	.align		4
        /*0038*/ 	.byte	0x04, 0x1c
        /*003a*/ 	.short	(.L_117 - .L_116)


	//   ....[0]....
.L_116:
        /*003c*/ 	.word	0x00000120


	//   ....[1]....
        /*0040*/ 	.word	0x00000f70


	//----- nvinfo : EIATTR_CRS_STACK_SIZE
	.align		4
.L_117:
        /*0044*/ 	.byte	0x04, 0x1e
        /*0046*/ 	.short	(.L_119 - .L_118)
.L_118:
        /*0048*/ 	.word	0x00000000


	//----- nvinfo : EIATTR_CBANK_PARAM_SIZE
	.align		4
.L_119:
        /*004c*/ 	.byte	0x03, 0x19
        /*004e*/ 	.short	0x0010


	//----- nvinfo : EIATTR_PARAM_CBANK
	.align		4
        /*0050*/ 	.byte	0x04, 0x0a
        /*0052*/ 	.short	(.L_121 - .L_120)
	.align		4
.L_120:
        /*0054*/ 	.word	index@(.nv.constant0._Z4initIP17curandStateXORWOWEvT_S2_)
        /*0058*/ 	.short	0x0380
        /*005a*/ 	.short	0x0010


	//----- nvinfo : EIATTR_SW_WAR
	.align		4
.L_121:
        /*005c*/ 	.byte	0x04, 0x36
        /*005e*/ 	.short	(.L_123 - .L_122)
.L_122:
        /*0060*/ 	.word	0x00000008
.L_123:


//--------------------- .nv.callgraph             --------------------------
	.section	.nv.callgraph,"",@"SHT_CUDA_CALLGRAPH"
	.align	4
	.sectionentsize	8
	.align		4
        /*0000*/ 	.word	0x00000000
	.align		4
        /*0004*/ 	.word	0xffffffff
	.align		4
        /*0008*/ 	.word	0x00000000
	.align		4
        /*000c*/ 	.word	0xfffffffe
	.align		4
        /*0010*/ 	.word	0x00000000
	.align		4
        /*0014*/ 	.word	0xfffffffd
	.align		4
        /*0018*/ 	.word	0x00000000
	.align		4
        /*001c*/ 	.word	0xfffffffc


//--------------------- .nv.constant4             --------------------------
	.section	.nv.constant4,"a",@progbits
	.align	8
	.align		8
.nv.constant4:
        /*0000*/ 	.dword	precalc_xorwow_matrix
	.align		8
        /*0008*/ 	.dword	precalc_xorwow_offset_matrix
	.align		8
        /*0010*/ 	.dword	mrg32k3aM1
	.align		8
        /*0018*/ 	.dword	mrg32k3aM2
	.align		8
        /*0020*/ 	.dword	mrg32k3aM1SubSeq
	.align		8
        /*0028*/ 	.dword	mrg32k3aM2SubSeq
	.align		8
        /*0030*/ 	.dword	mrg32k3aM1Seq
	.align		8
        /*0038*/ 	.dword	mrg32k3aM2Seq
	.align		8
        /*0040*/ 	.dword	_ZN34_INTERNAL_f4f3d809_4_k_cu_338d343e4cuda3std3__45__cpo5beginE
	.align		8
        /*0048*/ 	.dword	_ZN34_INTERNAL_f4f3d809_4_k_cu_338d343e4cuda3std3__45__cpo3endE
	.align		8
        /*0050*/ 	.dword	_ZN34_INTERNAL_f4f3d809_4_k_cu_338d343e4cuda3std3__45__cpo6cbeginE
	.align		8
        /*0058*/ 	.dword	_ZN34_INTERNAL_f4f3d809_4_k_cu_338d343e4cuda3std3__45__cpo4cendE
	.align		8
        /*0060*/ 	.dword	_ZN34_INTERNAL_f4f3d809_4_k_cu_338d343e4cuda3std3__45__cpo6rbeginE
	.align		8
        /*0068*/ 	.dword	_ZN34_INTERNAL_f4f3d809_4_k_cu_338d343e4cuda3std3__45__cpo4rendE
	.align		8
        /*0070*/ 	.dword	_ZN34_INTERNAL_f4f3d809_4_k_cu_338d343e4cuda3std3__45__cpo7crbeginE
	.align		8
        /*0078*/ 	.dword	_ZN34_INTERNAL_f4f3d809_4_k_cu_338d343e4cuda3std3__45__cpo5crendE
	.align		8
        /*0080*/ 	.dword	_ZN34_INTERNAL_f4f3d809_4_k_cu_338d343e4cuda3std3__436_GLOBAL__N__f4f3d809_4_k_cu_338d343e6ignoreE
	.align		8
        /*0088*/ 	.dword	_ZN34_INTERNAL_f4f3d809_4_k_cu_338d343e4cuda3std3__419piecewise_constructE
	.align		8
        /*0090*/ 	.dword	_ZN34_INTERNAL_f4f3d809_4_k_cu_338d343e4cuda3std3__48in_placeE
	.align		8
        /*0098*/ 	.dword	_ZN34_INTERNAL_f4f3d809_4_k_cu_338d343e4cuda3std3__420unreachable_sentinelE
	.align		8
        /*00a0*/ 	.dword	_ZN34_INTERNAL_f4f3d809_4_k_cu_338d343e4cuda3std3__47nulloptE
	.align		8
        /*00a8*/ 	.dword	_ZN34_INTERNAL_f4f3d809_4_k_cu_338d343e4cuda3std3__48unexpectE
	.align		8
        /*00b0*/ 	.dword	_ZN34_INTERNAL_f4f3d809_4_k_cu_338d343e4cuda3std6ranges3__45__cpo4swapE
	.align		8
        /*00b8*/ 	.dword	_ZN34_INTERNAL_f4f3d809_4_k_cu_338d343e4cuda3std6ranges3__45__cpo9iter_moveE
	.align		8
        /*00c0*/ 	.dword	_ZN34_INTERNAL_f4f3d809_4_k_cu_338d343e4cuda3std6ranges3__45__cpo5beginE
	.align		8
        /*00c8*/ 	.dword	_ZN34_INTERNAL_f4f3d809_4_k_cu_338d343e4cuda3std6ranges3__45__cpo3endE
	.align		8
        /*00d0*/ 	.dword	_ZN34_INTERNAL_f4f3d809_4_k_cu_338d343e4cuda3std6ranges3__45__cpo6cbeginE
	.align		8
        /*00d8*/ 	.dword	_ZN34_INTERNAL_f4f3d809_4_k_cu_338d343e4cuda3std6ranges3__45__cpo4cendE
	.align		8
        /*00e0*/ 	.dword	_ZN34_INTERNAL_f4f3d809_4_k_cu_338d343e4cuda3std6ranges3__45__cpo7advanceE
	.align		8
        /*00e8*/ 	.dword	_ZN34_INTERNAL_f4f3d809_4_k_cu_338d343e4cuda3std6ranges3__45__cpo9iter_swapE
	.align		8
        /*00f0*/ 	.dword	_ZN34_INTERNAL_f4f3d809_4_k_cu_338d343e4cuda3std6ranges3__45__cpo4nextE
	.align		8
        /*00f8*/ 	.dword	_ZN34_INTERNAL_f4f3d809_4_k_cu_338d343e4cuda3std6ranges3__45__cpo4prevE
	.align		8
        /*0100*/ 	.dword	_ZN34_INTERNAL_f4f3d809_4_k_cu_338d343e4cuda3std6ranges3__45__cpo4dataE
	.align		8
        /*0108*/ 	.dword	_ZN34_INTERNAL_f4f3d809_4_k_cu_338d343e4cuda3std6ranges3__45__cpo5cdataE
	.align		8
        /*0110*/ 	.dword	_ZN34_INTERNAL_f4f3d809_4_k_cu_338d343e4cuda3std6ranges3__45__cpo4sizeE
	.align		8
        /*0118*/ 	.dword	_ZN34_INTERNAL_f4f3d809_4_k_cu_338d343e4cuda3std6ranges3__45__cpo5ssizeE
	.align		8
        /*0120*/ 	.dword	_ZN34_INTERNAL_f4f3d809_4_k_cu_338d343e4cuda3std6ranges3__45__cpo8distanceE
	.align		8
        /*0128*/ 	.dword	_ZN34_INTERNAL_f4f3d809_4_k_cu_338d343e6thrust24THRUST_300001_SM_1000_NS8cuda_cub3parE
	.align		8
        /*0130*/ 	.dword	_ZN34_INTERNAL_f4f3d809_4_k_cu_338d343e6thrust24THRUST_300001_SM_1000_NS8cuda_cub10par_nosyncE
	.align		8
        /*0138*/ 	.dword	_ZN34_INTERNAL_f4f3d809_4_k_cu_338d343e6thrust24THRUST_300001_SM_1000_NS6system6detail10sequential3seqE
	.align		8
        /*0140*/ 	.dword	_ZN34_INTERNAL_f4f3d809_4_k_cu_338d343e6thrust24THRUST_300001_SM_1000_NS12placeholders2_1E
	.align		8
        /*0148*/ 	.dword	_ZN34_INTERNAL_f4f3d809_4_k_cu_338d343e6thrust24THRUST_300001_SM_1000_NS12placeholders2_2E
	.align		8
        /*0150*/ 	.dword	_ZN34_INTERNAL_f4f3d809_4_k_cu_338d343e6thrust24THRUST_300001_SM_1000_NS12placeholders2_3E
	.align		8
        /*0158*/ 	.dword	_ZN34_INTERNAL_f4f3d809_4_k_cu_338d343e6thrust24THRUST_300001_SM_1000_NS12placeholders2_4E
	.align		8
        /*0160*/ 	.dword	_ZN34_INTERNAL_f4f3d809_4_k_cu_338d343e6thrust24THRUST_300001_SM_1000_NS12placeholders2_5E
	.align		8
        /*0168*/ 	.dword	_ZN34_INTERNAL_f4f3d809_4_k_cu_338d343e6thrust24THRUST_300001_SM_1000_NS12placeholders2_6E
	.align		8
        /*0170*/ 	.dword	_ZN34_INTERNAL_f4f3d809_4_k_cu_338d343e6thrust24THRUST_300001_SM_1000_NS12placeholders2_7E
	.align		8
        /*0178*/ 	.dword	_ZN34_INTERNAL_f4f3d809_4_k_cu_338d343e6thrust24THRUST_300001_SM_1000_NS12placeholders2_8E
	.align		8
        /*0180*/ 	.dword	_ZN34_INTERNAL_f4f3d809_4_k_cu_338d343e6thrust24THRUST_300001_SM_1000_NS12placeholders2_9E
	.align		8
        /*0188*/ 	.dword	_ZN34_INTERNAL_f4f3d809_4_k_cu_338d343e6thrust24THRUST_300001_SM_1000_NS12placeholders3_10E
	.align		8
        /*0190*/ 	.dword	_ZN34_INTERNAL_f4f3d809_4_k_cu_338d343e6thrust24THRUST_300001_SM_1000_NS3seqE


//--------------------- .nv.constant3             --------------------------
	.section	.nv.constant3,"a",@progbits
	.align	8
.nv.constant3:
	.type		__cr_lgamma_table,@object
	.size		__cr_lgamma_table,(.L_8 - __cr_lgamma_table)
__cr_lgamma_table:
        /*0000*/ 	.byte	0x00, 0x00, 0x00, 0x00, 0x00, 0x00, 0x00, 0x00, 0x00, 0x00, 0x00, 0x00, 0x00, 0x00, 0x00, 0x00
        /*0010*/ 	.byte	0xef, 0x39, 0xfa, 0xfe, 0x42, 0x2e, 0xe6, 0x3f, 0x02, 0x20, 0x2a, 0xfa, 0x0b, 0xab, 0xfc, 0x3f
        /*0020*/ 	.byte	0xf9, 0x2c, 0x92, 0x7c, 0xa7, 0x6c, 0x09, 0x40, 0xc9, 0x79, 0x44, 0x3c, 0x64, 0x26, 0x13, 0x40
        /*0030*/ 	.byte	0xca, 0x01, 0xcf, 0x3a, 0x27, 0x51, 0x1a, 0x40, 0x30, 0xcc, 0x2d, 0xf3, 0xe1, 0x0c, 0x21, 0x40
        /*0040*/ 	.byte	0x0d, 0xb7, 0xfc, 0x82, 0x8e, 0x35, 0x25, 0x40
.L_8:


//--------------------- .text._ZN3cub18CUB_300001_SM_10006detail8for_each13static_kernelINS2_12policy_hub_t12policy_500_tEmN6thrust24THRUST_300001_SM_1000_NS8cuda_cub20__uninitialized_fill7functorINS7_10device_ptrIiEEiEEEEvT0_T1_ --------------------------
	.section	.text._ZN3cub18CUB_300001_SM_10006detail8for_each13static_kernelINS2_12policy_hub_t12policy_500_tEmN6thrust24THRUST_300001_SM_1000_NS8cuda_cub20__uninitialized_fill7functorINS7_10device_ptrIiEEiEEEEvT0_T1_,"ax",@progbits
	.align	128
        .global         _ZN3cub18CUB_300001_SM_10006detail8for_each13static_kernelINS2_12policy_hub_t12policy_500_tEmN6thrust24THRUST_300001_SM_1000_NS8cuda_cub20__uninitialized_fill7functorINS7_10device_ptrIiEEiEEEEvT0_T1_
        .type           _ZN3cub18CUB_300001_SM_10006detail8for_each13static_kernelINS2_12policy_hub_t12policy_500_tEmN6thrust24THRUST_300001_SM_1000_NS8cuda_cub20__uninitialized_fill7functorINS7_10device_ptrIiEEiEEEEvT0_T1_,@function
        .size           _ZN3cub18CUB_300001_SM_10006detail8for_each13static_kernelINS2_12policy_hub_t12policy_500_tEmN6thrust24THRUST_300001_SM_1000_NS8cuda_cub20__uninitialized_fill7functorINS7_10device_ptrIiEEiEEEEvT0_T1_,(.L_x_13 - _ZN3cub18CUB_300001_SM_10006detail8for_each13static_kernelINS2_12policy_hub_t12policy_500_tEmN6thrust24THRUST_300001_SM_1000_NS8cuda_cub20__uninitialized_fill7functorINS7_10device_ptrIiEEiEEEEvT0_T1_)
        .other          _ZN3cub18CUB_300001_SM_10006detail8for_each13static_kernelINS2_12policy_hub_t12policy_500_tEmN6thrust24THRUST_300001_SM_1000_NS8cuda_cub20__uninitialized_fill7functorINS7_10device_ptrIiEEiEEEEvT0_T1_,@"STO_CUDA_ENTRY STV_DEFAULT"
_ZN3cub18CUB_300001_SM_10006detail8for_each13static_kernelINS2_12policy_hub_t12policy_500_tEmN6thrust24THRUST_300001_SM_1000_NS8cuda_cub20__uninitialized_fill7functorINS7_10device_ptrIiEEiEEEEvT0_T1_:
.text._ZN3cub18CUB_300001_SM_10006detail8for_each13static_kernelINS2_12policy_hub_t12policy_500_tEmN6thrust24THRUST_300001_SM_1000_NS8cuda_cub20__uninitialized_fill7functorINS7_10device_ptrIiEEiEEEEvT0_T1_:
[----:B------:R-:W-:Y:S08]  /*0000*/  LDC R1, c[0x0][0x37c] ;  /* 0x0000df00ff017b82 */ /* 0x000ff00000000800 */
[----:B------:R-:W0:Y:S01]  /*0010*/  S2UR UR4, SR_CTAID.X ;  /* 0x00000000000479c3 */ /* 0x000e220000002500 */
[----:B------:R-:W1:Y:S01]  /*0020*/  LDCU.64 UR6, c[0x0][0x380] ;  /* 0x00007000ff0677ac */ /* 0x000e620008000a00 */
[----:B------:R-:W2:Y:S01]  /*0030*/  LDCU.64 UR8, c[0x0][0x358] ;  /* 0x00006b00ff0877ac */ /* 0x000ea20008000a00 */
[----:B0-----:R-:W-:-:S04]  /*0040*/  UIMAD.WIDE.U32 UR4, UR4, 0x200, URZ ;  /* 0x00000200040478a5 */ /* 0x001fc8000f8e00ff */
[----:B-1----:R-:W-:-:S04]  /*0050*/  UIADD3 UR6, UP0, UPT, -UR4, UR6, URZ ;  /* 0x0000000604067290 */ /* 0x002fc8000ff1e1ff */
[----:B------:R-:W-:Y:S02]  /*0060*/  UIADD3.X UR7, UPT, UPT, ~UR5, UR7, URZ, UP0, !UPT ;  /* 0x0000000705077290 */ /* 0x000fe400087fe5ff */
[----:B------:R-:W-:-:S04]  /*0070*/  UISETP.GE.U32.AND UP0, UPT, UR6, 0x200, UPT ;  /* 0x000002000600788c */ /* 0x000fc8000bf06070 */
[----:B------:R-:W-:-:S09]  /*0080*/  UISETP.GE.U32.AND.EX UP0, UPT, UR7, URZ, UPT, UP0 ;  /* 0x000000ff0700728c */ /* 0x000fd2000bf06100 */
[----:B--2---:R-:W-:Y:S05]  /*0090*/  BRA.U !UP0, `(.L_x_0) ;  /* 0x0000000108287547 */ /* 0x004fea000b800000 */
[----:B------:R-:W0:Y:S01]  /*00a0*/  S2R R0, SR_TID.X ;  /* 0x0000000000007919 */ /* 0x000e220000002100 */
[----:B------:R-:W1:Y:S01]  /*00b0*/  LDCU.64 UR6, c[0x0][0x388] ;  /* 0x00007100ff0677ac */ /* 0x000e620008000a00 */
[----:B------:R-:W2:Y:S01]  /*00c0*/  LDC R5, c[0x0][0x390] ;  /* 0x0000e400ff057b82 */ /* 0x000ea20000000800 */
[----:B0-----:R-:W-:-:S05]  /*00d0*/  IADD3 R0, P0, PT, R0, UR4, RZ ;  /* 0x0000000400007c10 */ /* 0x001fca000ff1e0ff */
[----:B------:R-:W-:Y:S01]  /*00e0*/  IMAD.X R3, RZ, RZ, UR5, P0 ;  /* 0x00000005ff037e24 */ /* 0x000fe200080e06ff */
[----:B-1----:R-:W-:-:S04]  /*00f0*/  LEA R2, P0, R0, UR6, 0x2 ;  /* 0x0000000600027c11 */ /* 0x002fc8000f8010ff */
[----:B------:R-:W-:-:S05]  /*0100*/  LEA.HI.X R3, R0, UR7, R3, 0x2, P0 ;  /* 0x0000000700037c11 */ /* 0x000fca00080f1403 */
[----:B--2---:R-:W-:Y:S04]  /*0110*/  STG.E desc[UR8][R2.64], R5 ;  /* 0x0000000502007986 */ /* 0x004fe8000c101908 */
[----:B------:R-:W-:Y:S01]  /*0120*/  STG.E desc[UR8][R2.64+0x400], R5 ;  /* 0x0004000502007986 */ /* 0x000fe2000c101908 */
[----:B------:R-:W-:Y:S05]  /*0130*/  EXIT ;  /* 0x000000000000794d */ /* 0x000fea0003800000 */
.L_x_0:
[----:B------:R-:W0:Y:S01]  /*0140*/  S2R R0, SR_TID.X ;  /* 0x0000000000007919 */ /* 0x000e220000002100 */
[----:B------:R-:W-:Y:S01]  /*0150*/  IMAD.U32 R2, RZ, RZ, UR7 ;  /* 0x00000007ff027e24 */ /* 0x000fe2000f8e00ff */
[----:B------:R-:W1:Y:S01]  /*0160*/  LDCU.64 UR10, c[0x0][0x388] ;  /* 0x00007100ff0a77ac */ /* 0x000e620008000a00 */
[----:B------:R-:W-:Y:S01]  /*0170*/  IMAD.U32 R4, RZ, RZ, UR7 ;  /* 0x00000007ff047e24 */ /* 0x000fe2000f8e00ff */
[----:B0-----:R-:W-:-:S04]  /*0180*/  ISETP.LT.U32.AND P0, PT, R0, UR6, PT ;  /* 0x0000000600007c0c */ /* 0x001fc8000bf01070 */
[----:B------:R-:W-:Y:S01]  /*0190*/  ISETP.GT.U32.AND.EX P0, PT, R2, RZ, PT, P0 ;  /* 0x000000ff0200720c */ /* 0x000fe20003f04100 */
[C---:B------:R-:W-:Y:S01]  /*01a0*/  VIADD R2, R0.reuse, 0x100 ;  /* 0x0000010000027836 */ /* 0x040fe20000000000 */
[----:B------:R-:W-:-:S04]  /*01b0*/  IADD3 R0, P2, PT, R0, UR4, RZ ;  /* 0x0000000400007c10 */ /* 0x000fc8000ff5e0ff */
[----:B------:R-:W-:Y:S01]  /*01c0*/  ISETP.LT.U32.AND P1, PT, R2, UR6, PT ;  /* 0x0000000602007c0c */ /* 0x000fe2000bf21070 */
[----:B------:R-:W-:Y:S01]  /*01d0*/  IMAD.X R3, RZ, RZ, UR5, P2 ;  /* 0x00000005ff037e24 */ /* 0x000fe200090e06ff */
[----:B-1----:R-:W-:Y:S02]  /*01e0*/  LEA R2, P2, R0, UR10, 0x2 ;  /* 0x0000000a00027c11 */ /* 0x002fe4000f8410ff */
[----:B------:R-:W-:Y:S02]  /*01f0*/  ISETP.GT.U32.AND.EX P1, PT, R4, RZ, PT, P1 ;  /* 0x000000ff0400720c */ /* 0x000fe40003f24110 */
[----:B------:R-:W-:Y:S01]  /*0200*/  LEA.HI.X R3, R0, UR11, R3, 0x2, P2 ;  /* 0x0000000b00037c11 */ /* 0x000fe200090f1403 */
[----:B------:R-:W0:Y:S04]  /*0210*/  @P0 LDC R5, c[0x0][0x390] ;  /* 0x0000e400ff050b82 */ /* 0x000e280000000800 */
[----:B0-----:R0:W-:Y:S06]  /*0220*/  @P0 STG.E desc[UR8][R2.64], R5 ;  /* 0x0000000502000986 */ /* 0x0011ec000c101908 */
[----:B------:R-:W-:Y:S05]  /*0230*/  @!P1 EXIT ;  /* 0x000000000000994d */ /* 0x000fea0003800000 */
[----:B0-----:R-:W0:Y:S02]  /*0240*/  LDC R5, c[0x0][0x390] ;  /* 0x0000e400ff057b82 */ /* 0x001e240000000800 */
[----:B0-----:R-:W-:Y:S01]  /*0250*/  STG.E desc[UR8][R2.64+0x400], R5 ;  /* 0x0004000502007986 */ /* 0x001fe2000c101908 */
[----:B------:R-:W-:Y:S05]  /*0260*/  EXIT ;  /* 0x000000000000794d */ /* 0x000fea0003800000 */
.L_x_1:
[----:B------:R-:W-:-:S00]  /*0270*/  BRA `(.L_x_1) ;  /* 0xfffffffc00fc7947 */ /* 0x000fc0000383ffff */
[----:B------:R-:W-:-:S00]  /*0280*/  NOP ;  /* 0x0000000000007918 */ /* 0x000fc00000000000 */
[----:B------:R-:W-:-:S00]  /*0290*/  NOP ;  /* 0x0000000000007918 */ /* 0x000fc00000000000 */
[----:B------:R-:W-:-:S00]  /*02a0*/  NOP ;  /* 0x0000000000007918 */ /* 0x000fc00000000000 */
[----:B------:R-:W-:-:S00]  /*02b0*/  NOP ;  /* 0x0000000000007918 */ /* 0x000fc00000000000 */
[----:B------:R-:W-:-:S00]  /*02c0*/  NOP ;  /* 0x0000000000007918 */ /* 0x000fc00000000000 */
[----:B------:R-:W-:-:S00]  /*02d0*/  NOP ;  /* 0x0000000000007918 */ /* 0x000fc00000000000 */
[----:B------:R-:W-:-:S00]  /*02e0*/  NOP ;  /* 0x0000000000007918 */ /* 0x000fc00000000000 */
[----:B------:R-:W-:-:S00]  /*02f0*/  NOP ;  /* 0x0000000000007918 */ /* 0x000fc00000000000 */
.L_x_13:


//--------------------- .text._ZN3cub18CUB_300001_SM_10006detail11EmptyKernelIvEEvv --------------------------
	.section	.text._ZN3cub18CUB_300001_SM_10006detail11EmptyKernelIvEEvv,"ax",@progbits
	.align	128
        .global         _ZN3cub18CUB_300001_SM_10006detail11EmptyKernelIvEEvv
        .type           _ZN3cub18CUB_300001_SM_10006detail11EmptyKernelIvEEvv,@function
        .size           _ZN3cub18CUB_300001_SM_10006detail11EmptyKernelIvEEvv,(.L_x_14 - _ZN3cub18CUB_300001_SM_10006detail11EmptyKernelIvEEvv)
        .other          _ZN3cub18CUB_300001_SM_10006detail11EmptyKernelIvEEvv,@"STO_CUDA_ENTRY STV_DEFAULT"
_ZN3cub18CUB_300001_SM_10006detail11EmptyKernelIvEEvv:
.text._ZN3cub18CUB_300001_SM_10006detail11EmptyKernelIvEEvv:
[----:B------:R-:W-:Y:S01]  /*0000*/  LDC R1, c[0x0][0x37c] ;  /* 0x0000df00ff017b82 */ /* 0x000fe20000000800 */
[----:B------:R-:W-:Y:S05]  /*0010*/  EXIT ;  /* 0x000000000000794d */ /* 0x000fea0003800000 */
.L_x_2:
        /* <DEDUP_REMOVED lines=14> */
.L_x_14:


//--------------------- .text._Z17generateSequencesIP17curandStateXORWOWN6thrust24THRUST_300001_SM_1000_NS6detail15normal_iteratorINS3_10device_ptrIiEEEEEvT_S9_T0_ --------------------------
	.section	.text._Z17generateSequencesIP17curandStateXORWOWN6thrust24THRUST_300001_SM_1000_NS6detail15normal_iteratorINS3_10device_ptrIiEEEEEvT_S9_T0_,"ax",@progbits
	.align	128
        .global         _Z17generateSequencesIP17curandStateXORWOWN6thrust24THRUST_300001_SM_1000_NS6detail15normal_iteratorINS3_10device_ptrIiEEEEEvT_S9_T0_
        .type           _Z17generateSequencesIP17curandStateXORWOWN6thrust24THRUST_300001_SM_1000_NS6detail15normal_iteratorINS3_10device_ptrIiEEEEEvT_S9_T0_,@function
        .size           _Z17generateSequencesIP17curandStateXORWOWN6thrust24THRUST_300001_SM_1000_NS6detail15normal_iteratorINS3_10device_ptrIiEEEEEvT_S9_T0_,(.L_x_15 - _Z17generateSequencesIP17curandStateXORWOWN6thrust24THRUST_300001_SM_1000_NS6detail15normal_iteratorINS3_10device_ptrIiEEEEEvT_S9_T0_)
        .other          _Z17generateSequencesIP17curandStateXORWOWN6thrust24THRUST_300001_SM_1000_NS6detail15normal_iteratorINS3_10device_ptrIiEEEEEvT_S9_T0_,@"STO_CUDA_ENTRY STV_DEFAULT"
_Z17generateSequencesIP17curandStateXORWOWN6thrust24THRUST_300001_SM_1000_NS6detail15normal_iteratorINS3_10device_ptrIiEEEEEvT_S9_T0_:
.text._Z17generateSequencesIP17curandStateXORWOWN6thrust24THRUST_300001_SM_1000_NS6detail15normal_iteratorINS3_10device_ptrIiEEEEEvT_S9_T0_:
[----:B------:R-:W-:Y:S01]  /*0000*/  LDC R1, c[0x0][0x37c] ;  /* 0x0000df00ff017b82 */ /* 0x000fe20000000800 */
[----:B------:R-:W0:Y:S01]  /*0010*/  LDCU.128 UR4, c[0x0][0x380] ;  /* 0x00007000ff0477ac */ /* 0x000e220008000c00 */
[----:B------:R-:W1:Y:S01]  /*0020*/  S2R R0, SR_TID.X ;  /* 0x0000000000007919 */ /* 0x000e620000002100 */
[----:B------:R-:W1:Y:S01]  /*0030*/  LDCU UR8, c[0x0][0x360] ;  /* 0x00006c00ff0877ac */ /* 0x000e620008000800 */
[----:B------:R-:W1:Y:S01]  /*0040*/  S2R R3, SR_CTAID.X ;  /* 0x0000000000037919 */ /* 0x000e620000002500 */
[----:B0-----:R-:W-:-:S04]  /*0050*/  UIADD3 UR4, UP0, UPT, UR6, -UR4, URZ ;  /* 0x8000000406047290 */ /* 0x001fc8000ff1e0ff */
[----:B------:R-:W-:-:S04]  /*0060*/  UIADD3.X UR6, UPT, UPT, UR7, ~UR5, URZ, UP0, !UPT ;  /* 0x8000000507067290 */ /* 0x000fc800087fe4ff */
[----:B------:R-:W-:Y:S02]  /*0070*/  USHF.R.S32.HI UR5, URZ, 0x4, UR6 ;  /* 0x00000004ff057899 */ /* 0x000fe40008011406 */
[----:B------:R-:W-:Y:S02]  /*0080*/  USHF.R.S64 UR4, UR4, 0x4, UR6 ;  /* 0x0000000404047899 */ /* 0x000fe40008001006 */
[----:B------:R-:W-:Y:S02]  /*0090*/  UIMAD UR5, UR5, -0x55555555, URZ ;  /* 0xaaaaaaab050578a4 */ /* 0x000fe4000f8e02ff */
[----:B------:R-:W-:Y:S02]  /*00a0*/  UIMAD.WIDE.U32 UR6, UR4, -0x55555555, URZ ;  /* 0xaaaaaaab040678a5 */ /* 0x000fe4000f8e00ff */
[----:B------:R-:W-:Y:S01]  /*00b0*/  UIMAD UR4, UR4, -0x55555556, UR5 ;  /* 0xaaaaaaaa040478a4 */ /* 0x000fe2000f8e0205 */
[----:B-1----:R-:W-:-:S03]  /*00c0*/  IMAD R0, R3, UR8, R0 ;  /* 0x0000000803007c24 */ /* 0x002fc6000f8e0200 */
[----:B------:R-:W-:Y:S02]  /*00d0*/  UIADD3 UR4, UPT, UPT, UR7, UR4, URZ ;  /* 0x0000000407047290 */ /* 0x000fe4000fffe0ff */
[----:B------:R-:W-:-:S04]  /*00e0*/  SHF.R.S32.HI R9, RZ, 0x1f, R0 ;  /* 0x0000001fff097819 */ /* 0x000fc80000011400 */
[----:B------:R-:W-:Y:S01]  /*00f0*/  IMAD.U32 R2, RZ, RZ, UR4 ;  /* 0x00000004ff027e24 */ /* 0x000fe2000f8e00ff */
[----:B------:R-:W-:-:S04]  /*0100*/  ISETP.LT.U32.AND P0, PT, R0, UR6, PT ;  /* 0x0000000600007c0c */ /* 0x000fc8000bf01070 */
[----:B------:R-:W-:-:S13]  /*0110*/  ISETP.GT.AND.EX P0, PT, R2, R9, PT, P0 ;  /* 0x000000090200720c */ /* 0x000fda0003f04300 */
[----:B------:R-:W-:Y:S05]  /*0120*/  @!P0 EXIT ;  /* 0x000000000000894d */ /* 0x000fea0003800000 */
[----:B------:R-:W0:Y:S01]  /*0130*/  LDC.64 R2, c[0x0][0x380] ;  /* 0x0000e000ff027b82 */ /* 0x000e220000000a00 */
[----:B------:R-:W1:Y:S01]  /*0140*/  LDCU.64 UR4, c[0x0][0x358] ;  /* 0x00006b00ff0477ac */ /* 0x000e620008000a00 */
[----:B------:R-:W-:Y:S02]  /*0150*/  IMAD R5, R9, 0x30, RZ ;  /* 0x0000003009057824 */ /* 0x000fe400078e02ff */
[----:B0-----:R-:W-:-:S04]  /*0160*/  IMAD.WIDE.U32 R2, R0, 0x30, R2 ;  /* 0x0000003000027825 */ /* 0x001fc800078e0002 */
[----:B------:R-:W-:-:S05]  /*0170*/  IMAD.IADD R3, R3, 0x1, R5 ;  /* 0x0000000103037824 */ /* 0x000fca00078e0205 */
[----:B-1----:R-:W2:Y:S04]  /*0180*/  LDG.E.64 R10, desc[UR4][R2.64] ;  /* 0x00000004020a7981 */ /* 0x002ea8000c1e1b00 */
[----:B------:R-:W3:Y:S04]  /*0190*/  LDG.E.64 R4, desc[UR4][R2.64+0x10] ;  /* 0x0000100402047981 */ /* 0x000ee8000c1e1b00 */
[----:B------:R-:W4:Y:S01]  /*01a0*/  LDG.E.64 R6, desc[UR4][R2.64+0x8] ;  /* 0x0000080402067981 */ /* 0x000f22000c1e1b00 */
[----:B--2---:R-:W-:Y:S02]  /*01b0*/  SHF.R.U32.HI R8, RZ, 0x2, R11 ;  /* 0x00000002ff087819 */ /* 0x004fe4000001160b */
[----:B------:R-:W-:-:S02]  /*01c0*/  IADD3 R10, PT, PT, R10, 0x587c5, RZ ;  /* 0x000587c50a0a7810 */ /* 0x000fc40007ffe0ff */
[----:B------:R-:W-:Y:S01]  /*01d0*/  LOP3.LUT R8, R8, R11, RZ, 0x3c, !PT ;  /* 0x0000000b08087212 */ /* 0x000fe200078e3cff */
[----:B---3--:R-:W-:Y:S01]  /*01e0*/  IMAD.SHL.U32 R11, R5, 0x10, RZ ;  /* 0x00000010050b7824 */ /* 0x008fe200078e00ff */
[----:B------:R-:W-:Y:S01]  /*01f0*/  MOV R15, R4 ;  /* 0x00000004000f7202 */ /* 0x000fe20000000f00 */
[----:B------:R-:W-:Y:S02]  /*0200*/  IMAD.MOV.U32 R16, RZ, RZ, R5 ;  /* 0x000000ffff107224 */ /* 0x000fe400078e0005 */
[----:B------:R-:W-:Y:S02]  /*0210*/  IMAD.SHL.U32 R12, R8, 0x2, RZ ;  /* 0x00000002080c7824 */ /* 0x000fe400078e00ff */
[----:B----4-:R-:W-:-:S03]  /*0220*/  IMAD.MOV.U32 R14, RZ, RZ, R7 ;  /* 0x000000ffff0e7224 */ /* 0x010fc600078e0007 */
[----:B------:R-:W-:Y:S01]  /*0230*/  LOP3.LUT R12, R8, R12, R11, 0x96, !PT ;  /* 0x0000000c080c7212 */ /* 0x000fe200078e960b */
[----:B------:R-:W-:Y:S01]  /*0240*/  IMAD.MOV.U32 R11, RZ, RZ, 0x2f800000 ;  /* 0x2f800000ff0b7424 */ /* 0x000fe200078e00ff */
[----:B------:R0:W-:Y:S02]  /*0250*/  STG.E.64 desc[UR4][R2.64+0x8], R14 ;  /* 0x0000080e02007986 */ /* 0x0001e4000c101b04 */
[----:B------:R-:W-:-:S05]  /*0260*/  LOP3.LUT R17, R12, R5, RZ, 0x3c, !PT ;  /* 0x000000050c117212 */ /* 0x000fca00078e3cff */
[----:B------:R-:W-:Y:S01]  /*0270*/  IMAD.IADD R8, R17, 0x1, R10 ;  /* 0x0000000111087824 */ /* 0x000fe200078e020a */
[----:B------:R0:W-:Y:S04]  /*0280*/  STG.E.64 desc[UR4][R2.64+0x10], R16 ;  /* 0x0000101002007986 */ /* 0x0001e8000c101b04 */
[----:B------:R-:W-:-:S05]  /*0290*/  I2FP.F32.U32 R8, R8 ;  /* 0x0000000800087245 */ /* 0x000fca0000201000 */
[----:B------:R-:W-:Y:S01]  /*02a0*/  FFMA R8, R8, R11, 1.1641532182693481445e-10 ;  /* 0x2f00000008087423 */ /* 0x000fe2000000000b */
[----:B------:R-:W-:-:S04]  /*02b0*/  MOV R11, R6 ;  /* 0x00000006000b7202 */ /* 0x000fc80000000f00 */
[----:B------:R-:W-:Y:S01]  /*02c0*/  FSETP.GEU.AND P0, PT, R8, 0.5, PT ;  /* 0x3f0000000800780b */ /* 0x000fe20003f0e000 */
[----:B------:R0:W-:-:S12]  /*02d0*/  STG.E.64 desc[UR4][R2.64], R10 ;  /* 0x0000000a02007986 */ /* 0x0001d8000c101b04 */
[----:B------:R-:W1:Y:S02]  /*02e0*/  @!P0 LDC.64 R12, c[0x0][0x390] ;  /* 0x0000e400ff0c8b82 */ /* 0x000e640000000a00 */
[----:B-1----:R-:W-:-:S04]  /*02f0*/  @!P0 LEA R4, P1, R0, R12, 0x2 ;  /* 0x0000000c00048211 */ /* 0x002fc800078210ff */
[----:B------:R-:W-:-:S05]  /*0300*/  @!P0 LEA.HI.X R5, R0, R13, R9, 0x2, P1 ;  /* 0x0000000d00058211 */ /* 0x000fca00008f1409 */
[----:B------:R0:W-:Y:S01]  /*0310*/  @!P0 STG.E desc[UR4][R4.64], RZ ;  /* 0x000000ff04008986 */ /* 0x0001e2000c101904 */
[----:B------:R-:W-:Y:S05]  /*0320*/  @!P0 EXIT ;  /* 0x000000000000894d */ /* 0x000fea0003800000 */
[----:B------:R-:W1:Y:S01]  /*0330*/  LDCU.64 UR6, c[0x0][0x390] ;  /* 0x00007200ff0677ac */ /* 0x000e620008000a00 */
[----:B0-----:R-:W-:Y:S01]  /*0340*/  IMAD.MOV.U32 R5, RZ, RZ, 0x1 ;  /* 0x00000001ff057424 */ /* 0x001fe200078e00ff */
[----:B-1----:R-:W-:-:S04]  /*0350*/  LEA R2, P0, R0, UR6, 0x2 ;  /* 0x0000000600027c11 */ /* 0x002fc8000f8010ff */
[----:B------:R-:W-:-:S05]  /*0360*/  LEA.HI.X R3, R0, UR7, R9, 0x2, P0 ;  /* 0x0000000700037c11 */ /* 0x000fca00080f1409 */
[----:B------:R-:W-:Y:S01]  /*0370*/  STG.E desc[UR4][R2.64], R5 ;  /* 0x0000000502007986 */ /* 0x000fe2000c101904 */
[----:B------:R-:W-:Y:S05]  /*0380*/  EXIT ;  /* 0x000000000000794d */ /* 0x000fea0003800000 */
.L_x_3:
        /* <DEDUP_REMOVED lines=15> */
.L_x_15:


//--------------------- .text._Z4initIP17curandStateXORWOWEvT_S2_ --------------------------
	.section	.text._Z4initIP17curandStateXORWOWEvT_S2_,"ax",@progbits
	.align	128
        .global         _Z4initIP17curandStateXORWOWEvT_S2_
        .type           _Z4initIP17curandStateXORWOWEvT_S2_,@function
        .size           _Z4initIP17curandStateXORWOWEvT_S2_,(.L_x_16 - _Z4initIP17curandStateXORWOWEvT_S2_)
        .other          _Z4initIP17curandStateXORWOWEvT_S2_,@"STO_CUDA_ENTRY STV_DEFAULT"
_Z4initIP17curandStateXORWOWEvT_S2_:
.text._Z4initIP17curandStateXORWOWEvT_S2_:
        /* <DEDUP_REMOVED lines=21> */
[----:B------:R-:W-:Y:S01]  /*0150*/  IMAD R3, R0, 0x30, RZ ;  /* 0x0000003000037824 */ /* 0x000fe200078e02ff */
[----:B------:R-:W-:Y:S01]  /*0160*/  ISETP.NE.AND P0, PT, R13, RZ, PT ;  /* 0x000000ff0d00720c */ /* 0x000fe20003f05270 */
[----:B------:R-:W-:Y:S01]  /*0170*/  IMAD.MOV.U32 R4, RZ, RZ, -0x521c20b8 ;  /* 0xade3df48ff047424 */ /* 0x000fe200078e00ff */
[----:B------:R-:W-:Y:S01]  /*0180*/  BSSY.RECONVERGENT B0, `(.L_x_4) ;  /* 0x00000db000007945 */ /* 0x000fe20003800200 */
[----:B------:R-:W-:Y:S02]  /*0190*/  IMAD.MOV.U32 R5, RZ, RZ, -0x24b72fbb ;  /* 0xdb48d045ff057424 */ /* 0x000fe400078e00ff */
[----:B------:R-:W-:Y:S02]  /*01a0*/  IMAD.MOV.U32 R2, RZ, RZ, -0x3988a92b ;  /* 0xc67756d5ff027424 */ /* 0x000fe400078e00ff */
[----:B------:R-:W-:-:S02]  /*01b0*/  IMAD.MOV.U32 R8, RZ, RZ, -0x23270784 ;  /* 0xdcd8f87cff087424 */ /* 0x000fc400078e00ff */
[----:B------:R-:W-:Y:S02]  /*01c0*/  IMAD.MOV.U32 R9, RZ, RZ, -0x2bbabdb7 ;  /* 0xd4454249ff097424 */ /* 0x000fe400078e00ff */
[----:B0-----:R-:W-:-:S04]  /*01d0*/  IMAD.WIDE.U32 R6, R13, 0x30, R6 ;  /* 0x000000300d067825 */ /* 0x001fc800078e0006 */
[----:B------:R-:W-:Y:S02]  /*01e0*/  IMAD.IADD R7, R7, 0x1, R3 ;  /* 0x0000000107077824 */ /* 0x000fe400078e0203 */
[----:B------:R-:W-:-:S03]  /*01f0*/  IMAD.MOV.U32 R3, RZ, RZ, -0x75bd8fc ;  /* 0xf8a42704ff037424 */ /* 0x000fc600078e00ff */
[----:B-1----:R0:W-:Y:S04]  /*0200*/  STG.E.64 desc[UR4][R6.64], R4 ;  /* 0x0000000406007986 */ /* 0x0021e8000c101b04 */
[----:B------:R0:W-:Y:S04]  /*0210*/  STG.E.64 desc[UR4][R6.64+0x8], R2 ;  /* 0x0000080206007986 */ /* 0x0001e8000c101b04 */
[----:B------:R0:W-:Y:S01]  /*0220*/  STG.E.64 desc[UR4][R6.64+0x10], R8 ;  /* 0x0000100806007986 */ /* 0x0001e2000c101b04 */
[----:B------:R-:W-:Y:S05]  /*0230*/  @!P0 BRA `(.L_x_5) ;  /* 0x0000000c003c8947 */ /* 0x000fea0003800000 */
[----:B------:R-:W-:-:S07]  /*0240*/  IMAD.MOV.U32 R12, RZ, RZ, RZ ;  /* 0x000000ffff0c7224 */ /* 0x000fce00078e00ff */
.L_x_11:
[----:B0-----:R-:W-:Y:S01]  /*0250*/  LOP3.LUT R2, R13, 0x3, RZ, 0xc0, !PT ;  /* 0x000000030d027812 */ /* 0x001fe200078ec0ff */
[----:B------:R-:W-:Y:S03]  /*0260*/  BSSY.RECONVERGENT B1, `(.L_x_6) ;  /* 0x00000c6000017945 */ /* 0x000fe60003800200 */
[----:B------:R-:W-:-:S04]  /*0270*/  ISETP.NE.U32.AND P0, PT, R2, RZ, PT ;  /* 0x000000ff0200720c */ /* 0x000fc80003f05070 */
[----:B------:R-:W-:-:S13]  /*0280*/  ISETP.NE.AND.EX P0, PT, RZ, RZ, PT, P0 ;  /* 0x000000ffff00720c */ /* 0x000fda0003f05300 */
[----:B------:R-:W-:Y:S05]  /*0290*/  @!P0 BRA `(.L_x_7) ;  /* 0x0000000c00088947 */ /* 0x000fea0003800000 */
[----:B------:R-:W0:Y:S01]  /*02a0*/  LDC.64 R8, c[0x4][RZ] ;  /* 0x01000000ff087b82 */ /* 0x000e220000000a00 */
[----:B------:R-:W-:Y:S02]  /*02b0*/  IMAD.MOV.U32 R14, RZ, RZ, RZ ;  /* 0x000000ffff0e7224 */ /* 0x000fe400078e00ff */
[----:B0-----:R-:W-:-:S07]  /*02c0*/  IMAD.WIDE.U32 R8, R12, 0xc80, R8 ;  /* 0x00000c800c087825 */ /* 0x001fce00078e0008 */
.L_x_10:
[----:B0-----:R-:W-:Y:S01]  /*02d0*/  IMAD.MOV.U32 R15, RZ, RZ, RZ ;  /* 0x000000ffff0f7224 */ /* 0x001fe200078e00ff */
[----:B------:R-:W-:Y:S01]  /*02e0*/  CS2R R2, SRZ ;  /* 0x0000000000027805 */ /* 0x000fe2000001ff00 */
[----:B------:R-:W-:Y:S01]  /*02f0*/  IMAD.MOV.U32 R17, RZ, RZ, RZ ;  /* 0x000000ffff117224 */ /* 0x000fe200078e00ff */
[----:B------:R-:W-:-:S07]  /*0300*/  CS2R R4, SRZ ;  /* 0x0000000000047805 */ /* 0x000fce000001ff00 */
.L_x_9:
[----:B------:R-:W-:-:S05]  /*0310*/  IMAD.WIDE.U32 R10, R17, 0x4, R6 ;  /* 0x00000004110a7825 */ /* 0x000fca00078e0006 */
[----:B------:R0:W5:Y:S01]  /*0320*/  LDG.E R16, desc[UR4][R10.64+0x4] ;  /* 0x000004040a107981 */ /* 0x000162000c1e1900 */
[----:B------:R-:W-:-:S07]  /*0330*/  IMAD.MOV.U32 R19, RZ, RZ, RZ ;  /* 0x000000ffff137224 */ /* 0x000fce00078e00ff */
.L_x_8:
[----:B-----5:R-:W-:Y:S01]  /*0340*/  SHF.R.U32.HI R24, RZ, R19, R16 ;  /* 0x00000013ff187219 */ /* 0x020fe20000011610 */
[----:B0-----:R-:W-:-:S03]  /*0350*/  IMAD.SHL.U32 R10, R17, 0x20, RZ ;  /* 0x00000020110a7824 */ /* 0x001fc600078e00ff */
[----:B------:R-:W-:Y:S01]  /*0360*/  LOP3.LUT R11, R24, 0x1, RZ, 0xc0, !PT ;  /* 0x00000001180b7812 */ /* 0x000fe200078ec0ff */
[----:B------:R-:W-:-:S03]  /*0370*/  IMAD.IADD R10, R10, 0x1, R19 ;  /* 0x000000010a0a7824 */ /* 0x000fc600078e0213 */
[----:B------:R-:W-:Y:S01]  /*0380*/  ISETP.NE.U32.AND P0, PT, R11, 0x1, PT ;  /* 0x000000010b00780c */ /* 0x000fe20003f05070 */
[----:B------:R-:W-:-:S03]  /*0390*/  IMAD R11, R10, 0x5, RZ ;  /* 0x000000050a0b7824 */ /* 0x000fc600078e02ff */
[----:B------:R-:W-:Y:S01]  /*03a0*/  R2P PR, R24, 0x7e ;  /* 0x0000007e18007804 */ /* 0x000fe20000000000 */
[----:B------:R-:W-:-:S08]  /*03b0*/  IMAD.WIDE.U32 R10, R11, 0x4, R8 ;  /* 0x000000040b0a7825 */ /* 0x000fd000078e0008 */
[----:B------:R-:W2:Y:S04]  /*03c0*/  @!P0 LDG.E R18, desc[UR4][R10.64] ;  /* 0x000000040a128981 */ /* 0x000ea8000c1e1900 */
[----:B------:R-:W3:Y:S04]  /*03d0*/  @!P0 LDG.E R20, desc[UR4][R10.64+0x10] ;  /* 0x000010040a148981 */ /* 0x000ee8000c1e1900 */
[----:B------:R-:W4:Y:S04]  /*03e0*/  @P1 LDG.E R22, desc[UR4][R10.64+0x14] ;  /* 0x000014040a161981 */ /* 0x000f28000c1e1900 */
[----:B------:R-:W4:Y:S04]  /*03f0*/  @P2 LDG.E R26, desc[UR4][R10.64+0x28] ;  /* 0x000028040a1a2981 */ /* 0x000f28000c1e1900 */
[----:B------:R-:W4:Y:S04]  /*0400*/  @!P0 LDG.E R21, desc[UR4][R10.64+0x4] ;  /* 0x000004040a158981 */ /* 0x000f28000c1e1900 */
[----:B------:R-:W4:Y:S04]  /*0410*/  @!P0 LDG.E R23, desc[UR4][R10.64+0xc] ;  /* 0x00000c040a178981 */ /* 0x000f28000c1e1900 */
[----:B------:R-:W4:Y:S04]  /*0420*/  @P1 LDG.E R25, desc[UR4][R10.64+0x18] ;  /* 0x000018040a191981 */ /* 0x000f28000c1e1900 */
[----:B------:R-:W4:Y:S04]  /*0430*/  @P3 LDG.E R28, desc[UR4][R10.64+0x3c] ;  /* 0x00003c040a1c3981 */ /* 0x000f28000c1e1900 */
[----:B------:R-:W4:Y:S01]  /*0440*/  @P6 LDG.E R27, desc[UR4][R10.64+0x7c] ;  /* 0x00007c040a1b6981 */ /* 0x000f22000c1e1900 */
[----:B--2---:R-:W-:-:S03]  /*0450*/  @!P0 LOP3.LUT R15, R15, R18, RZ, 0x3c, !PT ;  /* 0x000000120f0f8212 */ /* 0x004fc600078e3cff */
[----:B------:R-:W2:Y:S01]  /*0460*/  @!P0 LDG.E R18, desc[UR4][R10.64+0x8] ;  /* 0x000008040a128981 */ /* 0x000ea2000c1e1900 */
[----:B---3--:R-:W-:-:S03]  /*0470*/  @!P0 LOP3.LUT R3, R3, R20, RZ, 0x3c, !PT ;  /* 0x0000001403038212 */ /* 0x008fc600078e3cff */
[----:B------:R-:W3:Y:S01]  /*0480*/  @P1 LDG.E R20, desc[UR4][R10.64+0x24] ;  /* 0x000024040a141981 */ /* 0x000ee2000c1e1900 */
[----:B----4-:R-:W-:-:S03]  /*0490*/  @P1 LOP3.LUT R15, R15, R22, RZ, 0x3c, !PT ;  /* 0x000000160f0f1212 */ /* 0x010fc600078e3cff */
[----:B------:R-:W4:Y:S01]  /*04a0*/  @P2 LDG.E R22, desc[UR4][R10.64+0x38] ;  /* 0x000038040a162981 */ /* 0x000f22000c1e1900 */
[----:B------:R-:W-:-:S03]  /*04b0*/  @P2 LOP3.LUT R15, R15, R26, RZ, 0x3c, !PT ;  /* 0x0000001a0f0f2212 */ /* 0x000fc600078e3cff */
[----:B------:R-:W4:Y:S01]  /*04c0*/  @P4 LDG.E R26, desc[UR4][R10.64+0x50] ;  /* 0x000050040a1a4981 */ /* 0x000f22000c1e1900 */
[----:B------:R-:W-:-:S03]  /*04d0*/  @!P0 LOP3.LUT R4, R4, R21, RZ, 0x3c, !PT ;  /* 0x0000001504048212 */ /* 0x000fc600078e3cff */
[----:B------:R-:W4:Y:S01]  /*04e0*/  @P1 LDG.E R21, desc[UR4][R10.64+0x20] ;  /* 0x000020040a151981 */ /* 0x000f22000c1e1900 */
[----:B------:R-:W-:-:S03]  /*04f0*/  @!P0 LOP3.LUT R2, R2, R23, RZ, 0x3c, !PT ;  /* 0x0000001702028212 */ /* 0x000fc600078e3cff */
[----:B------:R-:W4:Y:S01]  /*0500*/  @P2 LDG.E R23, desc[UR4][R10.64+0x2c] ;  /* 0x00002c040a172981 */ /* 0x000f22000c1e1900 */
[----:B------:R-:W-:-:S03]  /*0510*/  @P1 LOP3.LUT R4, R4, R25, RZ, 0x3c, !PT ;  /* 0x0000001904041212 */ /* 0x000fc600078e3cff */
[----:B------:R-:W4:Y:S01]  /*0520*/  @P2 LDG.E R25, desc[UR4][R10.64+0x34] ;  /* 0x000034040a192981 */ /* 0x000f22000c1e1900 */
[----:B--2---:R-:W-:-:S03]  /*0530*/  @!P0 LOP3.LUT R5, R5, R18, RZ, 0x3c, !PT ;  /* 0x0000001205058212 */ /* 0x004fc600078e3cff */
[----:B------:R-:W2:Y:S01]  /*0540*/  @P1 LDG.E R18, desc[UR4][R10.64+0x1c] ;  /* 0x00001c040a121981 */ /* 0x000ea2000c1e1900 */
[----:B---3--:R-:W-:-:S03]  /*0550*/  @P1 LOP3.LUT R3, R3, R20, RZ, 0x3c, !PT ;  /* 0x0000001403031212 */ /* 0x008fc600078e3cff */
[----:B------:R-:W3:Y:S01]  /*0560*/  @P2 LDG.E R20, desc[UR4][R10.64+0x30] ;  /* 0x000030040a142981 */ /* 0x000ee2000c1e1900 */
[----:B----4-:R-:W-:-:S03]  /*0570*/  @P2 LOP3.LUT R3, R3, R22, RZ, 0x3c, !PT ;  /* 0x0000001603032212 */ /* 0x010fc600078e3cff */
[----:B------:R-:W4:Y:S01]  /*0580*/  @P3 LDG.E R22, desc[UR4][R10.64+0x4c] ;  /* 0x00004c040a163981 */ /* 0x000f22000c1e1900 */
[----:B------:R-:W-:-:S04]  /*0590*/  @P3 LOP3.LUT R15, R15, R28, RZ, 0x3c, !PT ;  /* 0x0000001c0f0f3212 */ /* 0x000fc800078e3cff */
[----:B------:R-:W-:Y:S02]  /*05a0*/  @P4 LOP3.LUT R15, R15, R26, RZ, 0x3c, !PT ;  /* 0x0000001a0f0f4212 */ /* 0x000fe400078e3cff */
[----:B------:R-:W-:Y:S01]  /*05b0*/  @P1 LOP3.LUT R2, R2, R21, RZ, 0x3c, !PT ;  /* 0x0000001502021212 */ /* 0x000fe200078e3cff */
[----:B------:R-:W4:Y:S04]  /*05c0*/  @P5 LDG.E R26, desc[UR4][R10.64+0x64] ;  /* 0x000064040a1a5981 */ /* 0x000f28000c1e1900 */
[----:B------:R-:W4:Y:S01]  /*05d0*/  @P3 LDG.E R21, desc[UR4][R10.64+0x40] ;  /* 0x000040040a153981 */ /* 0x000f22000c1e1900 */
[----:B------:R-:W-:Y:S02]  /*05e0*/  @P2 LOP3.LUT R4, R4, R23, RZ, 0x3c, !PT ;  /* 0x0000001704042212 */ /* 0x000fe400078e3cff */
[----:B------:R-:W-:Y:S01]  /*05f0*/  @P2 LOP3.LUT R2, R2, R25, RZ, 0x3c, !PT ;  /* 0x0000001902022212 */ /* 0x000fe200078e3cff */
[----:B------:R-:W4:Y:S04]  /*0600*/  @P3 LDG.E R23, desc[UR4][R10.64+0x48] ;  /* 0x000048040a173981 */ /* 0x000f28000c1e1900 */
[----:B------:R-:W4:Y:S01]  /*0610*/  @P4 LDG.E R25, desc[UR4][R10.64+0x54] ;  /* 0x000054040a194981 */ /* 0x000f22000c1e1900 */
[----:B--2---:R-:W-:-:S03]  /*0620*/  @P1 LOP3.LUT R5, R5, R18, RZ, 0x3c, !PT ;  /* 0x0000001205051212 */ /* 0x004fc600078e3cff */
[----:B------:R-:W2:Y:S01]  /*0630*/  @P3 LDG.E R18, desc[UR4][R10.64+0x44] ;  /* 0x000044040a123981 */ /* 0x000ea2000c1e1900 */
[----:B---3--:R-:W-:-:S03]  /*0640*/  @P2 LOP3.LUT R5, R5, R20, RZ, 0x3c, !PT ;  /* 0x0000001405052212 */ /* 0x008fc600078e3cff */
[----:B------:R-:W3:Y:S01]  /*0650*/  @P4 LDG.E R20, desc[UR4][R10.64+0x58] ;  /* 0x000058040a144981 */ /* 0x000ee2000c1e1900 */
[----:B----4-:R-:W-:-:S03]  /*0660*/  @P3 LOP3.LUT R3, R3, R22, RZ, 0x3c, !PT ;  /* 0x0000001603033212 */ /* 0x010fc600078e3cff */
[----:B------:R-:W4:Y:S01]  /*0670*/  @P4 LDG.E R22, desc[UR4][R10.64+0x60] ;  /* 0x000060040a164981 */ /* 0x000f22000c1e1900 */
[----:B------:R-:W-:Y:S02]  /*0680*/  LOP3.LUT P0, RZ, R24, 0x80, RZ, 0xc0, !PT ;  /* 0x0000008018ff7812 */ /* 0x000fe4000780c0ff */
[----:B------:R-:W-:Y:S02]  /*0690*/  @P5 LOP3.LUT R15, R15, R26, RZ, 0x3c, !PT ;  /* 0x0000001a0f0f5212 */ /* 0x000fe400078e3cff */
[----:B------:R-:W4:Y:S01]  /*06a0*/  @P6 LDG.E R26, desc[UR4][R10.64+0x78] ;  /* 0x000078040a1a6981 */ /* 0x000f22000c1e1900 */
[----:B------:R-:W-:-:S03]  /*06b0*/  @P3 LOP3.LUT R4, R4, R21, RZ, 0x3c, !PT ;  /* 0x0000001504043212 */ /* 0x000fc600078e3cff */
[----:B------:R-:W4:Y:S01]  /*06c0*/  @P4 LDG.E R21, desc[UR4][R10.64+0x5c] ;  /* 0x00005c040a154981 */ /* 0x000f22000c1e1900 */
[----:B------:R-:W-:-:S03]  /*06d0*/  @P3 LOP3.LUT R2, R2, R23, RZ, 0x3c, !PT ;  /* 0x0000001702023212 */ /* 0x000fc600078e3cff */
[----:B------:R-:W4:Y:S01]  /*06e0*/  @P5 LDG.E R23, desc[UR4][R10.64+0x68] ;  /* 0x000068040a175981 */ /* 0x000f22000c1e1900 */
[----:B------:R-:W-:-:S03]  /*06f0*/  @P4 LOP3.LUT R4, R4, R25, RZ, 0x3c, !PT ;  /* 0x0000001904044212 */ /* 0x000fc600078e3cff */
[----:B------:R-:W4:Y:S01]  /*0700*/  @P5 LDG.E R25, desc[UR4][R10.64+0x70] ;  /* 0x000070040a195981 */ /* 0x000f22000c1e1900 */
[----:B--2---:R-:W-:-:S03]  /*0710*/  @P3 LOP3.LUT R5, R5, R18, RZ, 0x3c, !PT ;  /* 0x0000001205053212 */ /* 0x004fc600078e3cff */
[----:B------:R-:W2:Y:S01]  /*0720*/  @P5 LDG.E R18, desc[UR4][R10.64+0x6c] ;  /* 0x00006c040a125981 */ /* 0x000ea2000c1e1900 */
[----:B---3--:R-:W-:-:S03]  /*0730*/  @P4 LOP3.LUT R5, R5, R20, RZ, 0x3c, !PT ;  /* 0x0000001405054212 */ /* 0x008fc600078e3cff */
[----:B------:R-:W3:Y:S01]  /*0740*/  @P5 LDG.E R20, desc[UR4][R10.64+0x74] ;  /* 0x000074040a145981 */ /* 0x000ee2000c1e1900 */
[----:B----4-:R-:W-:-:S03]  /*0750*/  @P4 LOP3.LUT R3, R3, R22, RZ, 0x3c, !PT ;  /* 0x0000001603034212 */ /* 0x010fc600078e3cff */
[----:B------:R-:W4:Y:S01]  /*0760*/  @P0 LDG.E R22, desc[UR4][R10.64+0x8c] ;  /* 0x00008c040a160981 */ /* 0x000f22000c1e1900 */
[----:B------:R-:W-:-:S03]  /*0770*/  @P6 LOP3.LUT R15, R15, R26, RZ, 0x3c, !PT ;  /* 0x0000001a0f0f6212 */ /* 0x000fc600078e3cff */
        /* <DEDUP_REMOVED lines=13> */
[----:B------:R-:W-:Y:S02]  /*0850*/  @P6 LOP3.LUT R4, R4, R27, RZ, 0x3c, !PT ;  /* 0x0000001b04046212 */ /* 0x000fe400078e3cff */
[----:B------:R-:W-:Y:S02]  /*0860*/  @P6 LOP3.LUT R2, R2, R21, RZ, 0x3c, !PT ;  /* 0x0000001502026212 */ /* 0x000fe400078e3cff */
[----:B------:R-:W-:Y:S02]  /*0870*/  @P0 LOP3.LUT R4, R4, R23, RZ, 0x3c, !PT ;  /* 0x0000001704040212 */ /* 0x000fe400078e3cff */
[----:B------:R-:W-:Y:S02]  /*0880*/  @P0 LOP3.LUT R2, R2, R25, RZ, 0x3c, !PT ;  /* 0x0000001902020212 */ /* 0x000fe400078e3cff */
[----:B--2---:R-:W-:Y:S02]  /*0890*/  @P6 LOP3.LUT R5, R5, R18, RZ, 0x3c, !PT ;  /* 0x0000001205056212 */ /* 0x004fe400078e3cff */
[----:B---3--:R-:W-:-:S02]  /*08a0*/  @P6 LOP3.LUT R3, R3, R20, RZ, 0x3c, !PT ;  /* 0x0000001403036212 */ /* 0x008fc400078e3cff */
[----:B----4-:R-:W-:Y:S02]  /*08b0*/  @P0 LOP3.LUT R5, R5, R22, RZ, 0x3c, !PT ;  /* 0x0000001605050212 */ /* 0x010fe400078e3cff */
[----:B------:R-:W-:Y:S02]  /*08c0*/  @P0 LOP3.LUT R3, R3, R26, RZ, 0x3c, !PT ;  /* 0x0000001a03030212 */ /* 0x000fe400078e3cff */
[----:B------:R-:W-:-:S13]  /*08d0*/  R2P PR, R24.B1, 0x7f ;  /* 0x0000007f18007804 */ /* 0x000fda0000001000 */
[----:B------:R-:W2:Y:S04]  /*08e0*/  @P0 LDG.E R18, desc[UR4][R10.64+0xa0] ;  /* 0x0000a0040a120981 */ /* 0x000ea8000c1e1900 */
[----:B------:R-:W3:Y:S04]  /*08f0*/  @P1 LDG.E R22, desc[UR4][R10.64+0xb4] ;  /* 0x0000b4040a161981 */ /* 0x000ee8000c1e1900 */
[----:B------:R-:W4:Y:S04]  /*0900*/  @P2 LDG.E R26, desc[UR4][R10.64+0xc8] ;  /* 0x0000c8040a1a2981 */ /* 0x000f28000c1e1900 */
[----:B------:R-:W4:Y:S04]  /*0910*/  @P3 LDG.E R28, desc[UR4][R10.64+0xdc] ;  /* 0x0000dc040a1c3981 */ /* 0x000f28000c1e1900 */
[----:B------:R-:W4:Y:S04]  /*0920*/  @P0 LDG.E R23, desc[UR4][R10.64+0xa4] ;  /* 0x0000a4040a170981 */ /* 0x000f28000c1e1900 */
[----:B------:R-:W4:Y:S04]  /*0930*/  @P0 LDG.E R20, desc[UR4][R10.64+0xa8] ;  /* 0x0000a8040a140981 */ /* 0x000f28000c1e1900 */
[----:B------:R-:W4:Y:S04]  /*0940*/  @P4 LDG.E R25, desc[UR4][R10.64+0xf0] ;  /* 0x0000f0040a194981 */ /* 0x000f28000c1e1900 */
        /* <DEDUP_REMOVED lines=21> */
[----:B------:R-:W-:Y:S02]  /*0aa0*/  LOP3.LUT P0, RZ, R24, 0x8000, RZ, 0xc0, !PT ;  /* 0x0000800018ff7812 */ /* 0x000fe4000780c0ff */
[----:B----4-:R-:W-:Y:S01]  /*0ab0*/  @P5 LOP3.LUT R15, R15, R26, RZ, 0x3c, !PT ;  /* 0x0000001a0f0f5212 */ /* 0x010fe200078e3cff */
[----:B------:R-:W4:Y:S04]  /*0ac0*/  @P3 LDG.E R24, desc[UR4][R10.64+0xe4] ;  /* 0x0000e4040a183981 */ /* 0x000f28000c1e1900 */
[----:B------:R-:W2:Y:S01]  /*0ad0*/  @P6 LDG.E R26, desc[UR4][R10.64+0x118] ;  /* 0x000118040a1a6981 */ /* 0x000ea2000c1e1900 */
        /* <DEDUP_REMOVED lines=8> */
[----:B---3--:R-:W-:-:S03]  /*0b60*/  @P2 LOP3.LUT R3, R3, R22, RZ, 0x3c, !PT ;  /* 0x0000001603032212 */ /* 0x008fc600078e3cff */
[----:B------:R-:W3:Y:S01]  /*0b70*/  @P4 LDG.E R22, desc[UR4][R10.64+0x100] ;  /* 0x000100040a164981 */ /* 0x000ee2000c1e1900 */
[----:B--2---:R-:W-:-:S03]  /*0b80*/  @P6 LOP3.LUT R15, R15, R26, RZ, 0x3c, !PT ;  /* 0x0000001a0f0f6212 */ /* 0x004fc600078e3cff */
[----:B------:R-:W2:Y:S01]  /*0b90*/  @P0 LDG.E R26, desc[UR4][R10.64+0x12c] ;  /* 0x00012c040a1a0981 */ /* 0x000ea2000c1e1900 */
[----:B----4-:R-:W-:-:S03]  /*0ba0*/  @P2 LOP3.LUT R2, R2, R23, RZ, 0x3c, !PT ;  /* 0x0000001702022212 */ /* 0x010fc600078e3cff */
[----:B------:R-:W4:Y:S01]  /*0bb0*/  @P4 LDG.E R23, desc[UR4][R10.64+0xfc] ;  /* 0x0000fc040a174981 */ /* 0x000f22000c1e1900 */
[----:B------:R-:W-:-:S03]  /*0bc0*/  @P2 LOP3.LUT R5, R5, R20, RZ, 0x3c, !PT ;  /* 0x0000001405052212 */ /* 0x000fc600078e3cff */
[----:B------:R-:W4:Y:S01]  /*0bd0*/  @P4 LDG.E R20, desc[UR4][R10.64+0xf8] ;  /* 0x0000f8040a144981 */ /* 0x000f22000c1e1900 */
[----:B------:R-:W-:Y:S02]  /*0be0*/  @P3 LOP3.LUT R2, R2, R27, RZ, 0x3c, !PT ;  /* 0x0000001b02023212 */ /* 0x000fe400078e3cff */
[----:B------:R-:W-:Y:S01]  /*0bf0*/  @P3 LOP3.LUT R4, R4, R25, RZ, 0x3c, !PT ;  /* 0x0000001904043212 */ /* 0x000fe200078e3cff */
[----:B------:R-:W4:Y:S01]  /*0c00*/  @P5 LDG.E R27, desc[UR4][R10.64+0x110] ;  /* 0x000110040a1b5981 */ /* 0x000f22000c1e1900 */
[----:B------:R-:W-:-:S03]  /*0c10*/  @P3 LOP3.LUT R5, R5, R24, RZ, 0x3c, !PT ;  /* 0x0000001805053212 */ /* 0x000fc600078e3cff */
[----:B------:R-:W4:Y:S04]  /*0c20*/  @P5 LDG.E R25, desc[UR4][R10.64+0x108] ;  /* 0x000108040a195981 */ /* 0x000f28000c1e1900 */
        /* <DEDUP_REMOVED lines=19> */
[----:B------:R-:W-:-:S05]  /*0d60*/  VIADD R19, R19, 0x10 ;  /* 0x0000001013137836 */ /* 0x000fca0000000000 */
[----:B------:R-:W-:Y:S02]  /*0d70*/  ISETP.NE.AND P1, PT, R19, 0x20, PT ;  /* 0x000000201300780c */ /* 0x000fe40003f25270 */
[----:B------:R-:W-:Y:S02]  /*0d80*/  @P5 LOP3.LUT R3, R3, R18, RZ, 0x3c, !PT ;  /* 0x0000001203035212 */ /* 0x000fe400078e3cff */
[----:B------:R-:W-:Y:S02]  /*0d90*/  @P6 LOP3.LUT R4, R4, R21, RZ, 0x3c, !PT ;  /* 0x0000001504046212 */ /* 0x000fe400078e3cff */
[----:B---3--:R-:W-:-:S04]  /*0da0*/  @P6 LOP3.LUT R3, R3, R22, RZ, 0x3c, !PT ;  /* 0x0000001603036212 */ /* 0x008fc800078e3cff */
[----:B--2---:R-:W-:Y:S02]  /*0db0*/  @P0 LOP3.LUT R3, R3, R26, RZ, 0x3c, !PT ;  /* 0x0000001a03030212 */ /* 0x004fe400078e3cff */
[----:B----4-:R-:W-:Y:S02]  /*0dc0*/  @P6 LOP3.LUT R2, R2, R23, RZ, 0x3c, !PT ;  /* 0x0000001702026212 */ /* 0x010fe400078e3cff */
[----:B------:R-:W-:Y:S02]  /*0dd0*/  @P6 LOP3.LUT R5, R5, R20, RZ, 0x3c, !PT ;  /* 0x0000001405056212 */ /* 0x000fe400078e3cff */
[----:B------:R-:W-:Y:S02]  /*0de0*/  @P0 LOP3.LUT R2, R2, R27, RZ, 0x3c, !PT ;  /* 0x0000001b02020212 */ /* 0x000fe400078e3cff */
[----:B------:R-:W-:Y:S02]  /*0df0*/  @P0 LOP3.LUT R4, R4, R25, RZ, 0x3c, !PT ;  /* 0x0000001904040212 */ /* 0x000fe400078e3cff */
[----:B------:R-:W-:Y:S01]  /*0e00*/  @P0 LOP3.LUT R5, R5, R24, RZ, 0x3c, !PT ;  /* 0x0000001805050212 */ /* 0x000fe200078e3cff */
[----:B------:R-:W-:Y:S06]  /*0e10*/  @P1 BRA `(.L_x_8) ;  /* 0xfffffff400481947 */ /* 0x000fec000383ffff */
[----:B------:R-:W-:-:S05]  /*0e20*/  VIADD R17, R17, 0x1 ;  /* 0x0000000111117836 */ /* 0x000fca0000000000 */
[----:B------:R-:W-:-:S13]  /*0e30*/  ISETP.NE.AND P0, PT, R17, 0x5, PT ;  /* 0x000000051100780c */ /* 0x000fda0003f05270 */
[----:B------:R-:W-:Y:S05]  /*0e40*/  @P0 BRA `(.L_x_9) ;  /* 0xfffffff400300947 */ /* 0x000fea000383ffff */
[----:B------:R0:W-:Y:S01]  /*0e50*/  STG.E.64 desc[UR4][R6.64+0x8], R4 ;  /* 0x0000080406007986 */ /* 0x0001e2000c101b04 */
[----:B------:R-:W-:Y:S01]  /*0e60*/  VIADD R14, R14, 0x1 ;  /* 0x000000010e0e7836 */ /* 0x000fe20000000000 */
[----:B------:R-:W-:Y:S02]  /*0e70*/  LOP3.LUT R11, R13, 0x3, RZ, 0xc0, !PT ;  /* 0x000000030d0b7812 */ /* 0x000fe400078ec0ff */
[----:B------:R0:W-:Y:S02]  /*0e80*/  STG.E.64 desc[UR4][R6.64+0x10], R2 ;  /* 0x0000100206007986 */ /* 0x0001e4000c101b04 */
[----:B------:R-:W-:Y:S02]  /*0e90*/  ISETP.GE.U32.AND P0, PT, R14, R11, PT ;  /* 0x0000000b0e00720c */ /* 0x000fe40003f06070 */
[----:B------:R0:W-:Y:S11]  /*0ea0*/  STG.E desc[UR4][R6.64+0x4], R15 ;  /* 0x0000040f06007986 */ /* 0x0001f6000c101904 */
[----:B------:R-:W-:Y:S05]  /*0eb0*/  @!P0 BRA `(.L_x_10) ;  /* 0xfffffff400048947 */ /* 0x000fea000383ffff */
.L_x_7:
[----:B------:R-:W-:Y:S05]  /*0ec0*/  BSYNC.RECONVERGENT B1 ;  /* 0x0000000000017941 */ /* 0x000fea0003800200 */
.L_x_6:
[C---:B------:R-:W-:Y:S01]  /*0ed0*/  ISETP.GT.U32.AND P0, PT, R13.reuse, 0x3, PT ;  /* 0x000000030d00780c */ /* 0x040fe20003f04070 */
[----:B------:R-:W-:Y:S01]  /*0ee0*/  VIADD R12, R12, 0x1 ;  /* 0x000000010c0c7836 */ /* 0x000fe20000000000 */
[--C-:B------:R-:W-:Y:S02]  /*0ef0*/  SHF.R.U64 R13, R13, 0x2, R0.reuse ;  /* 0x000000020d0d7819 */ /* 0x100fe40000001200 */
[----:B------:R-:W-:Y:S02]  /*0f00*/  ISETP.GT.U32.AND.EX P0, PT, R0, RZ, PT, P0 ;  /* 0x000000ff0000720c */ /* 0x000fe40003f04100 */
[----:B------:R-:W-:-:S11]  /*0f10*/  SHF.R.U32.HI R0, RZ, 0x2, R0 ;  /* 0x00000002ff007819 */ /* 0x000fd60000011600 */
[----:B------:R-:W-:Y:S05]  /*0f20*/  @P0 BRA `(.L_x_11) ;  /* 0xfffffff000c80947 */ /* 0x000fea000383ffff */
.L_x_5:
[----:B------:R-:W-:Y:S05]  /*0f30*/  BSYNC.RECONVERGENT B0 ;  /* 0x0000000000007941 */ /* 0x000fea0003800200 */
.L_x_4:
[----:B------:R-:W-:Y:S04]  /*0f40*/  STG.E.64 desc[UR4][R6.64+0x18], RZ ;  /* 0x000018ff06007986 */ /* 0x000fe8000c101b04 */
[----:B------:R-:W-:Y:S04]  /*0f50*/  STG.E desc[UR4][R6.64+0x20], RZ ;  /* 0x000020ff06007986 */ /* 0x000fe8000c101904 */
[----:B------:R-:W-:Y:S01]  /*0f60*/  STG.E.64 desc[UR4][R6.64+0x28], RZ ;  /* 0x000028ff06007986 */ /* 0x000fe2000c101b04 */
[----:B------:R-:W-:Y:S05]  /*0f70*/  EXIT ;  /* 0x000000000000794d */ /* 0x000fea0003800000 */
.L_x_12:
        /* <DEDUP_REMOVED lines=16> */
.L_x_16:


//--------------------- .nv.global.init           --------------------------
	.section	.nv.global.init,"aw",@progbits
	.align	4
.nv.global.init:
	.type		mrg32k3aM1SubSeq,@object
	.size		mrg32k3aM1SubSeq,(mrg32k3aM2SubSeq - mrg32k3aM1SubSeq)
mrg32k3aM1SubSeq:
        /*0000*/ 	.byte	0x0b, 0xcc, 0xee, 0x04, 0x73, 0x29, 0x8b, 0x6f, 0xf6, 0x53, 0x03, 0xf6, 0x23, 0xf6, 0xea, 0xda
        /* <DEDUP_REMOVED lines=125> */
	.type		mrg32k3aM2SubSeq,@object
	.size		mrg32k3aM2SubSeq,(mrg32k3aM1 - mrg32k3aM2SubSeq)
mrg32k3aM2SubSeq:
        /* <DEDUP_REMOVED lines=126> */
	.type		mrg32k3aM1,@object
	.size		mrg32k3aM1,(mrg32k3aM1Seq - mrg32k3aM1)
mrg32k3aM1:
        /* <DEDUP_REMOVED lines=144> */
	.type		mrg32k3aM1Seq,@object
	.size		mrg32k3aM1Seq,(mrg32k3aM2 - mrg32k3aM1Seq)
mrg32k3aM1Seq:
        /* <DEDUP_REMOVED lines=144> */
	.type		mrg32k3aM2,@object
	.size		mrg32k3aM2,(mrg32k3aM2Seq - mrg32k3aM2)
mrg32k3aM2:
        /* <DEDUP_REMOVED lines=144> */
	.type		mrg32k3aM2Seq,@object
	.size		mrg32k3aM2Seq,(precalc_xorwow_matrix - mrg32k3aM2Seq)
mrg32k3aM2Seq:
        /* <DEDUP_REMOVED lines=144> */
	.type		precalc_xorwow_matrix,@object
	.size		precalc_xorwow_matrix,(precalc_xorwow_offset_matrix - precalc_xorwow_matrix)
precalc_xorwow_matrix:
        /* <DEDUP_REMOVED lines=6400> */
	.type		precalc_xorwow_offset_matrix,@object
	.size		precalc_xorwow_offset_matrix,(.L_1 - precalc_xorwow_offset_matrix)
precalc_xorwow_offset_matrix:
        /* <DEDUP_REMOVED lines=6400> */
.L_1:


//--------------------- .nv.shared.reserved.0     --------------------------
	.section	.nv.shared.reserved.0,"aw",@nobits
	.weak		__nv_reservedSMEM_offset_0_alias
	.size		__nv_reservedSMEM_offset_0_alias, 0, 64
	.other		__nv_reservedSMEM_offset_0_alias,@"STO_CUDA_RESERVED_SHARED STV_DEFAULT"
__nv_reservedSMEM_offset_0_alias:
	.zero		0
	.zero		64


//--------------------- .nv.global                --------------------------
	.section	.nv.global,"aw",@nobits
.nv.global:
	.type		_ZN34_INTERNAL_f4f3d809_4_k_cu_338d343e6thrust24THRUST_300001_SM_1000_NS3seqE,@object
	.size		_ZN34_INTERNAL_f4f3d809_4_k_cu_338d343e6thrust24THRUST_300001_SM_1000_NS3seqE,(_ZN34_INTERNAL_f4f3d809_4_k_cu_338d343e4cuda3std3__48in_placeE - _ZN34_INTERNAL_f4f3d809_4_k_cu_338d343e6thrust24THRUST_300001_SM_1000_NS3seqE)
_ZN34_INTERNAL_f4f3d809_4_k_cu_338d343e6thrust24THRUST_300001_SM_1000_NS3seqE:
	.zero		1
	.type		_ZN34_INTERNAL_f4f3d809_4_k_cu_338d343e4cuda3std3__48in_placeE,@object
	.size		_ZN34_INTERNAL_f4f3d809_4_k_cu_338d343e4cuda3std3__48in_placeE,(_ZN34_INTERNAL_f4f3d809_4_k_cu_338d343e4cuda3std6ranges3__45__cpo4sizeE - _ZN34_INTERNAL_f4f3d809_4_k_cu_338d343e4cuda3std3__48in_placeE)
_ZN34_INTERNAL_f4f3d809_4_k_cu_338d343e4cuda3std3__48in_placeE:
	.zero		1
	.type		_ZN34_INTERNAL_f4f3d809_4_k_cu_338d343e4cuda3std6ranges3__45__cpo4sizeE,@object
	.size		_ZN34_INTERNAL_f4f3d809_4_k_cu_338d343e4cuda3std6ranges3__45__cpo4sizeE,(_ZN34_INTERNAL_f4f3d809_4_k_cu_338d343e6thrust24THRUST_300001_SM_1000_NS12placeholders2_3E - _ZN34_INTERNAL_f4f3d809_4_k_cu_338d343e4cuda3std6ranges3__45__cpo4sizeE)
_ZN34_INTERNAL_f4f3d809_4_k_cu_338d343e4cuda3std6ranges3__45__cpo4sizeE:
	.zero		1
	.type		_ZN34_INTERNAL_f4f3d809_4_k_cu_338d343e6thrust24THRUST_300001_SM_1000_NS12placeholders2_3E,@object
	.size		_ZN34_INTERNAL_f4f3d809_4_k_cu_338d343e6thrust24THRUST_300001_SM_1000_NS12placeholders2_3E,(_ZN34_INTERNAL_f4f3d809_4_k_cu_338d343e4cuda3std3__45__cpo6cbeginE - _ZN34_INTERNAL_f4f3d809_4_k_cu_338d343e6thrust24THRUST_300001_SM_1000_NS12placeholders2_3E)
_ZN34_INTERNAL_f4f3d809_4_k_cu_338d343e6thrust24THRUST_300001_SM_1000_NS12placeholders2_3E:
	.zero		1
	.type		_ZN34_INTERNAL_f4f3d809_4_k_cu_338d343e4cuda3std3__45__cpo6cbeginE,@object
	.size		_ZN34_INTERNAL_f4f3d809_4_k_cu_338d343e4cuda3std3__45__cpo6cbeginE,(_ZN34_INTERNAL_f4f3d809_4_k_cu_338d343e4cuda3std6ranges3__45__cpo6cbeginE - _ZN34_INTERNAL_f4f3d809_4_k_cu_338d343e4cuda3std3__45__cpo6cbeginE)
_ZN34_INTERNAL_f4f3d809_4_k_cu_338d343e4cuda3std3__45__cpo6cbeginE:
	.zero		1
	.type		_ZN34_INTERNAL_f4f3d809_4_k_cu_338d343e4cuda3std6ranges3__45__cpo6cbeginE,@object
	.size		_ZN34_INTERNAL_f4f3d809_4_k_cu_338d343e4cuda3std6ranges3__45__cpo6cbeginE,(_ZN34_INTERNAL_f4f3d809_4_k_cu_338d343e6thrust24THRUST_300001_SM_1000_NS12placeholders2_7E - _ZN34_INTERNAL_f4f3d809_4_k_cu_338d343e4cuda3std6ranges3__45__cpo6cbeginE)
_ZN34_INTERNAL_f4f3d809_4_k_cu_338d343e4cuda3std6ranges3__45__cpo6cbeginE:
	.zero		1
	.type		_ZN34_INTERNAL_f4f3d809_4_k_cu_338d343e6thrust24THRUST_300001_SM_1000_NS12placeholders2_7E,@object
	.size		_ZN34_INTERNAL_f4f3d809_4_k_cu_338d343e6thrust24THRUST_300001_SM_1000_NS12placeholders2_7E,(_ZN34_INTERNAL_f4f3d809_4_k_cu_338d343e4cuda3std3__45__cpo7crbeginE - _ZN34_INTERNAL_f4f3d809_4_k_cu_338d343e6thrust24THRUST_300001_SM_1000_NS12placeholders2_7E)
_ZN34_INTERNAL_f4f3d809_4_k_cu_338d343e6thrust24THRUST_300001_SM_1000_NS12placeholders2_7E:
	.zero		1
	.type		_ZN34_INTERNAL_f4f3d809_4_k_cu_338d343e4cuda3std3__45__cpo7crbeginE,@object
	.size		_ZN34_INTERNAL_f4f3d809_4_k_cu_338d343e4cuda3std3__45__cpo7crbeginE,(_ZN34_INTERNAL_f4f3d809_4_k_cu_338d343e4cuda3std6ranges3__45__cpo4nextE - _ZN34_INTERNAL_f4f3d809_4_k_cu_338d343e4cuda3std3__45__cpo7crbeginE)
_ZN34_INTERNAL_f4f3d809_4_k_cu_338d343e4cuda3std3__45__cpo7crbeginE:
	.zero		1
	.type		_ZN34_INTERNAL_f4f3d809_4_k_cu_338d343e4cuda3std6ranges3__45__cpo4nextE,@object
	.size		_ZN34_INTERNAL_f4f3d809_4_k_cu_338d343e4cuda3std6ranges3__45__cpo4nextE,(_ZN34_INTERNAL_f4f3d809_4_k_cu_338d343e4cuda3std6ranges3__45__cpo4swapE - _ZN34_INTERNAL_f4f3d809_4_k_cu_338d343e4cuda3std6ranges3__45__cpo4nextE)
_ZN34_INTERNAL_f4f3d809_4_k_cu_338d343e4cuda3std6ranges3__45__cpo4nextE:
	.zero		1
	.type		_ZN34_INTERNAL_f4f3d809_4_k_cu_338d343e4cuda3std6ranges3__45__cpo4swapE,@object
	.size		_ZN34_INTERNAL_f4f3d809_4_k_cu_338d343e4cuda3std6ranges3__45__cpo4swapE,(_ZN34_INTERNAL_f4f3d809_4_k_cu_338d343e6thrust24THRUST_300001_SM_1000_NS8cuda_cub10par_nosyncE - _ZN34_INTERNAL_f4f3d809_4_k_cu_338d343e4cuda3std6ranges3__45__cpo4swapE)
_ZN34_INTERNAL_f4f3d809_4_k_cu_338d343e4cuda3std6ranges3__45__cpo4swapE:
	.zero		1
	.type		_ZN34_INTERNAL_f4f3d809_4_k_cu_338d343e6thrust24THRUST_300001_SM_1000_NS8cuda_cub10par_nosyncE,@object
	.size		_ZN34_INTERNAL_f4f3d809_4_k_cu_338d343e6thrust24THRUST_300001_SM_1000_NS8cuda_cub10par_nosyncE,(_ZN34_INTERNAL_f4f3d809_4_k_cu_338d343e6thrust24THRUST_300001_SM_1000_NS12placeholders2_9E - _ZN34_INTERNAL_f4f3d809_4_k_cu_338d343e6thrust24THRUST_300001_SM_1000_NS8cuda_cub10par_nosyncE)
_ZN34_INTERNAL_f4f3d809_4_k_cu_338d343e6thrust24THRUST_300001_SM_1000_NS8cuda_cub10par_nosyncE:
	.zero		1
	.type		_ZN34_INTERNAL_f4f3d809_4_k_cu_338d343e6thrust24THRUST_300001_SM_1000_NS12placeholders2_9E,@object
	.size		_ZN34_INTERNAL_f4f3d809_4_k_cu_338d343e6thrust24THRUST_300001_SM_1000_NS12placeholders2_9E,(_ZN34_INTERNAL_f4f3d809_4_k_cu_338d343e4cuda3std3__436_GLOBAL__N__f4f3d809_4_k_cu_338d343e6ignoreE - _ZN34_INTERNAL_f4f3d809_4_k_cu_338d343e6thrust24THRUST_300001_SM_1000_NS12placeholders2_9E)
_ZN34_INTERNAL_f4f3d809_4_k_cu_338d343e6thrust24THRUST_300001_SM_1000_NS12placeholders2_9E:
	.zero		1
	.type		_ZN34_INTERNAL_f4f3d809_4_k_cu_338d343e4cuda3std3__436_GLOBAL__N__f4f3d809_4_k_cu_338d343e6ignoreE,@object
	.size		_ZN34_INTERNAL_f4f3d809_4_k_cu_338d343e4cuda3std3__436_GLOBAL__N__f4f3d809_4_k_cu_338d343e6ignoreE,(_ZN34_INTERNAL_f4f3d809_4_k_cu_338d343e4cuda3std6ranges3__45__cpo4dataE - _ZN34_INTERNAL_f4f3d809_4_k_cu_338d343e4cuda3std3__436_GLOBAL__N__f4f3d809_4_k_cu_338d343e6ignoreE)
_ZN34_INTERNAL_f4f3d809_4_k_cu_338d343e4cuda3std3__436_GLOBAL__N__f4f3d809_4_k_cu_338d343e6ignoreE:
	.zero		1
	.type		_ZN34_INTERNAL_f4f3d809_4_k_cu_338d343e4cuda3std6ranges3__45__cpo4dataE,@object
	.size		_ZN34_INTERNAL_f4f3d809_4_k_cu_338d343e4cuda3std6ranges3__45__cpo4dataE,(_ZN34_INTERNAL_f4f3d809_4_k_cu_338d343e6thrust24THRUST_300001_SM_1000_NS12placeholders2_1E - _ZN34_INTERNAL_f4f3d809_4_k_cu_338d343e4cuda3std6ranges3__45__cpo4dataE)
_ZN34_INTERNAL_f4f3d809_4_k_cu_338d343e4cuda3std6ranges3__45__cpo4dataE:
	.zero		1
	.type		_ZN34_INTERNAL_f4f3d809_4_k_cu_338d343e6thrust24THRUST_300001_SM_1000_NS12placeholders2_1E,@object
	.size		_ZN34_INTERNAL_f4f3d809_4_k_cu_338d343e6thrust24THRUST_300001_SM_1000_NS12placeholders2_1E,(_ZN34_INTERNAL_f4f3d809_4_k_cu_338d343e4cuda3std3__45__cpo5beginE - _ZN34_INTERNAL_f4f3d809_4_k_cu_338d343e6thrust24THRUST_300001_SM_1000_NS12placeholders2_1E)
_ZN34_INTERNAL_f4f3d809_4_k_cu_338d343e6thrust24THRUST_300001_SM_1000_NS12placeholders2_1E:
	.zero		1
	.type		_ZN34_INTERNAL_f4f3d809_4_k_cu_338d343e4cuda3std3__45__cpo5beginE,@object
	.size		_ZN34_INTERNAL_f4f3d809_4_k_cu_338d343e4cuda3std3__45__cpo5beginE,(_ZN34_INTERNAL_f4f3d809_4_k_cu_338d343e4cuda3std6ranges3__45__cpo5beginE - _ZN34_INTERNAL_f4f3d809_4_k_cu_338d343e4cuda3std3__45__cpo5beginE)
_ZN34_INTERNAL_f4f3d809_4_k_cu_338d343e4cuda3std3__45__cpo5beginE:
	.zero		1
	.type		_ZN34_INTERNAL_f4f3d809_4_k_cu_338d343e4cuda3std6ranges3__45__cpo5beginE,@object
	.size		_ZN34_INTERNAL_f4f3d809_4_k_cu_338d343e4cuda3std6ranges3__45__cpo5beginE,(_ZN34_INTERNAL_f4f3d809_4_k_cu_338d343e6thrust24THRUST_300001_SM_1000_NS12placeholders2_5E - _ZN34_INTERNAL_f4f3d809_4_k_cu_338d343e4cuda3std6ranges3__45__cpo5beginE)
_ZN34_INTERNAL_f4f3d809_4_k_cu_338d343e4cuda3std6ranges3__45__cpo5beginE:
	.zero		1
	.type		_ZN34_INTERNAL_f4f3d809_4_k_cu_338d343e6thrust24THRUST_300001_SM_1000_NS12placeholders2_5E,@object
	.size		_ZN34_INTERNAL_f4f3d809_4_k_cu_338d343e6thrust24THRUST_300001_SM_1000_NS12placeholders2_5E,(_ZN34_INTERNAL_f4f3d809_4_k_cu_338d343e4cuda3std3__45__cpo6rbeginE - _ZN34_INTERNAL_f4f3d809_4_k_cu_338d343e6thrust24THRUST_300001_SM_1000_NS12placeholders2_5E)
_ZN34_INTERNAL_f4f3d809_4_k_cu_338d343e6thrust24THRUST_300001_SM_1000_NS12placeholders2_5E:
	.zero		1
	.type		_ZN34_INTERNAL_f4f3d809_4_k_cu_338d343e4cuda3std3__45__cpo6rbeginE,@object
	.size		_ZN34_INTERNAL_f4f3d809_4_k_cu_338d343e4cuda3std3__45__cpo6rbeginE,(_ZN34_INTERNAL_f4f3d809_4_k_cu_338d343e4cuda3std6ranges3__45__cpo7advanceE - _ZN34_INTERNAL_f4f3d809_4_k_cu_338d343e4cuda3std3__45__cpo6rbeginE)
_ZN34_INTERNAL_f4f3d809_4_k_cu_338d343e4cuda3std3__45__cpo6rbeginE:
	.zero		1
	.type		_ZN34_INTERNAL_f4f3d809_4_k_cu_338d343e4cuda3std6ranges3__45__cpo7advanceE,@object
	.size		_ZN34_INTERNAL_f4f3d809_4_k_cu_338d343e4cuda3std6ranges3__45__cpo7advanceE,(_ZN34_INTERNAL_f4f3d809_4_k_cu_338d343e4cuda3std3__47nulloptE - _ZN34_INTERNAL_f4f3d809_4_k_cu_338d343e4cuda3std6ranges3__45__cpo7advanceE)
_ZN34_INTERNAL_f4f3d809_4_k_cu_338d343e4cuda3std6ranges3__45__cpo7advanceE:
	.zero		1
	.type		_ZN34_INTERNAL_f4f3d809_4_k_cu_338d343e4cuda3std3__47nulloptE,@object
	.size		_ZN34_INTERNAL_f4f3d809_4_k_cu_338d343e4cuda3std3__47nulloptE,(_ZN34_INTERNAL_f4f3d809_4_k_cu_338d343e4cuda3std6ranges3__45__cpo8distanceE - _ZN34_INTERNAL_f4f3d809_4_k_cu_338d343e4cuda3std3__47nulloptE)
_ZN34_INTERNAL_f4f3d809_4_k_cu_338d343e4cuda3std3__47nulloptE:
	.zero		1
	.type		_ZN34_INTERNAL_f4f3d809_4_k_cu_338d343e4cuda3std6ranges3__45__cpo8distanceE,@object
	.size		_ZN34_INTERNAL_f4f3d809_4_k_cu_338d343e4cuda3std6ranges3__45__cpo8distanceE,(_ZN34_INTERNAL_f4f3d809_4_k_cu_338d343e6thrust24THRUST_300001_SM_1000_NS12placeholders3_10E - _ZN34_INTERNAL_f4f3d809_4_k_cu_338d343e4cuda3std6ranges3__45__cpo8distanceE)
_ZN34_INTERNAL_f4f3d809_4_k_cu_338d343e4cuda3std6ranges3__45__cpo8distanceE:
	.zero		1
	.type		_ZN34_INTERNAL_f4f3d809_4_k_cu_338d343e6thrust24THRUST_300001_SM_1000_NS12placeholders3_10E,@object
	.size		_ZN34_INTERNAL_f4f3d809_4_k_cu_338d343e6thrust24THRUST_300001_SM_1000_NS12placeholders3_10E,(_ZN34_INTERNAL_f4f3d809_4_k_cu_338d343e4cuda3std3__419piecewise_constructE - _ZN34_INTERNAL_f4f3d809_4_k_cu_338d343e6thrust24THRUST_300001_SM_1000_NS12placeholders3_10E)
_ZN34_INTERNAL_f4f3d809_4_k_cu_338d343e6thrust24THRUST_300001_SM_1000_NS12placeholders3_10E:
	.zero		1
	.type		_ZN34_INTERNAL_f4f3d809_4_k_cu_338d343e4cuda3std3__419piecewise_constructE,@object
	.size		_ZN34_INTERNAL_f4f3d809_4_k_cu_338d343e4cuda3std3__419piecewise_constructE,(_ZN34_INTERNAL_f4f3d809_4_k_cu_338d343e4cuda3std6ranges3__45__cpo5cdataE - _ZN34_INTERNAL_f4f3d809_4_k_cu_338d343e4cuda3std3__419piecewise_constructE)
_ZN34_INTERNAL_f4f3d809_4_k_cu_338d343e4cuda3std3__419piecewise_constructE:
	.zero		1
	.type		_ZN34_INTERNAL_f4f3d809_4_k_cu_338d343e4cuda3std6ranges3__45__cpo5cdataE,@object
	.size		_ZN34_INTERNAL_f4f3d809_4_k_cu_338d343e4cuda3std6ranges3__45__cpo5cdataE,(_ZN34_INTERNAL_f4f3d809_4_k_cu_338d343e6thrust24THRUST_300001_SM_1000_NS12placeholders2_2E - _ZN34_INTERNAL_f4f3d809_4_k_cu_338d343e4cuda3std6ranges3__45__cpo5cdataE)
_ZN34_INTERNAL_f4f3d809_4_k_cu_338d343e4cuda3std6ranges3__45__cpo5cdataE:
	.zero		1
	.type		_ZN34_INTERNAL_f4f3d809_4_k_cu_338d343e6thrust24THRUST_300001_SM_1000_NS12placeholders2_2E,@object
	.size		_ZN34_INTERNAL_f4f3d809_4_k_cu_338d343e6thrust24THRUST_300001_SM_1000_NS12placeholders2_2E,(_ZN34_INTERNAL_f4f3d809_4_k_cu_338d343e4cuda3std3__45__cpo3endE - _ZN34_INTERNAL_f4f3d809_4_k_cu_338d343e6thrust24THRUST_300001_SM_1000_NS12placeholders2_2E)
_ZN34_INTERNAL_f4f3d809_4_k_cu_338d343e6thrust24THRUST_300001_SM_1000_NS12placeholders2_2E:
	.zero		1
	.type		_ZN34_INTERNAL_f4f3d809_4_k_cu_338d343e4cuda3std3__45__cpo3endE,@object
	.size		_ZN34_INTERNAL_f4f3d809_4_k_cu_338d343e4cuda3std3__45__cpo3endE,(_ZN34_INTERNAL_f4f3d809_4_k_cu_338d343e4cuda3std6ranges3__45__cpo3endE - _ZN34_INTERNAL_f4f3d809_4_k_cu_338d343e4cuda3std3__45__cpo3endE)
_ZN34_INTERNAL_f4f3d809_4_k_cu_338d343e4cuda3std3__45__cpo3endE:
	.zero		1
	.type		_ZN34_INTERNAL_f4f3d809_4_k_cu_338d343e4cuda3std6ranges3__45__cpo3endE,@object
	.size		_ZN34_INTERNAL_f4f3d809_4_k_cu_338d343e4cuda3std6ranges3__45__cpo3endE,(_ZN34_INTERNAL_f4f3d809_4_k_cu_338d343e6thrust24THRUST_300001_SM_1000_NS12placeholders2_6E - _ZN34_INTERNAL_f4f3d809_4_k_cu_338d343e4cuda3std6ranges3__45__cpo3endE)
_ZN34_INTERNAL_f4f3d809_4_k_cu_338d343e4cuda3std6ranges3__45__cpo3endE:
	.zero		1
	.type		_ZN34_INTERNAL_f4f3d809_4_k_cu_338d343e6thrust24THRUST_300001_SM_1000_NS12placeholders2_6E,@object
	.size		_ZN34_INTERNAL_f4f3d809_4_k_cu_338d343e6thrust24THRUST_300001_SM_1000_NS12placeholders2_6E,(_ZN34_INTERNAL_f4f3d809_4_k_cu_338d343e4cuda3std3__45__cpo4rendE - _ZN34_INTERNAL_f4f3d809_4_k_cu_338d343e6thrust24THRUST_300001_SM_1000_NS12placeholders2_6E)
_ZN34_INTERNAL_f4f3d809_4_k_cu_338d343e6thrust24THRUST_300001_SM_1000_NS12placeholders2_6E:
	.zero		1
	.type		_ZN34_INTERNAL_f4f3d809_4_k_cu_338d343e4cuda3std3__45__cpo4rendE,@object
	.size		_ZN34_INTERNAL_f4f3d809_4_k_cu_338d343e4cuda3std3__45__cpo4rendE,(_ZN34_INTERNAL_f4f3d809_4_k_cu_338d343e4cuda3std6ranges3__45__cpo9iter_swapE - _ZN34_INTERNAL_f4f3d809_4_k_cu_338d343e4cuda3std3__45__cpo4rendE)
_ZN34_INTERNAL_f4f3d809_4_k_cu_338d343e4cuda3std3__45__cpo4rendE:
	.zero		1
	.type		_ZN34_INTERNAL_f4f3d809_4_k_cu_338d343e4cuda3std6ranges3__45__cpo9iter_swapE,@object
	.size		_ZN34_INTERNAL_f4f3d809_4_k_cu_338d343e4cuda3std6ranges3__45__cpo9iter_swapE,(_ZN34_INTERNAL_f4f3d809_4_k_cu_338d343e4cuda3std3__48unexpectE - _ZN34_INTERNAL_f4f3d809_4_k_cu_338d343e4cuda3std6ranges3__45__cpo9iter_swapE)
_ZN34_INTERNAL_f4f3d809_4_k_cu_338d343e4cuda3std6ranges3__45__cpo9iter_swapE:
	.zero		1
	.type		_ZN34_INTERNAL_f4f3d809_4_k_cu_338d343e4cuda3std3__48unexpectE,@object
	.size		_ZN34_INTERNAL_f4f3d809_4_k_cu_338d343e4cuda3std3__48unexpectE,(_ZN34_INTERNAL_f4f3d809_4_k_cu_338d343e6thrust24THRUST_300001_SM_1000_NS8cuda_cub3parE - _ZN34_INTERNAL_f4f3d809_4_k_cu_338d343e4cuda3std3__48unexpectE)
_ZN34_INTERNAL_f4f3d809_4_k_cu_338d343e4cuda3std3__48unexpectE:
	.zero		1
	.type		_ZN34_INTERNAL_f4f3d809_4_k_cu_338d343e6thrust24THRUST_300001_SM_1000_NS8cuda_cub3parE,@object
	.size		_ZN34_INTERNAL_f4f3d809_4_k_cu_338d343e6thrust24THRUST_300001_SM_1000_NS8cuda_cub3parE,(_ZN34_INTERNAL_f4f3d809_4_k_cu_338d343e6thrust24THRUST_300001_SM_1000_NS12placeholders2_4E - _ZN34_INTERNAL_f4f3d809_4_k_cu_338d343e6thrust24THRUST_300001_SM_1000_NS8cuda_cub3parE)
_ZN34_INTERNAL_f4f3d809_4_k_cu_338d343e6thrust24THRUST_300001_SM_1000_NS8cuda_cub3parE:
	.zero		1
	.type		_ZN34_INTERNAL_f4f3d809_4_k_cu_338d343e6thrust24THRUST_300001_SM_1000_NS12placeholders2_4E,@object
	.size		_ZN34_INTERNAL_f4f3d809_4_k_cu_338d343e6thrust24THRUST_300001_SM_1000_NS12placeholders2_4E,(_ZN34_INTERNAL_f4f3d809_4_k_cu_338d343e4cuda3std3__45__cpo4cendE - _ZN34_INTERNAL_f4f3d809_4_k_cu_338d343e6thrust24THRUST_300001_SM_1000_NS12placeholders2_4E)
_ZN34_INTERNAL_f4f3d809_4_k_cu_338d343e6thrust24THRUST_300001_SM_1000_NS12placeholders2_4E:
	.zero		1
	.type		_ZN34_INTERNAL_f4f3d809_4_k_cu_338d343e4cuda3std3__45__cpo4cendE,@object
	.size		_ZN34_INTERNAL_f4f3d809_4_k_cu_338d343e4cuda3std3__45__cpo4cendE,(_ZN34_INTERNAL_f4f3d809_4_k_cu_338d343e4cuda3std6ranges3__45__cpo4cendE - _ZN34_INTERNAL_f4f3d809_4_k_cu_338d343e4cuda3std3__45__cpo4cendE)
_ZN34_INTERNAL_f4f3d809_4_k_cu_338d343e4cuda3std3__45__cpo4cendE:
	.zero		1
	.type		_ZN34_INTERNAL_f4f3d809_4_k_cu_338d343e4cuda3std6ranges3__45__cpo4cendE,@object
	.size		_ZN34_INTERNAL_f4f3d809_4_k_cu_338d343e4cuda3std6ranges3__45__cpo4cendE,(_ZN34_INTERNAL_f4f3d809_4_k_cu_338d343e4cuda3std3__420unreachable_sentinelE - _ZN34_INTERNAL_f4f3d809_4_k_cu_338d343e4cuda3std6ranges3__45__cpo4cendE)
_ZN34_INTERNAL_f4f3d809_4_k_cu_338d343e4cuda3std6ranges3__45__cpo4cendE:
	.zero		1
	.type		_ZN34_INTERNAL_f4f3d809_4_k_cu_338d343e4cuda3std3__420unreachable_sentinelE,@object
	.size		_ZN34_INTERNAL_f4f3d809_4_k_cu_338d343e4cuda3std3__420unreachable_sentinelE,(_ZN34_INTERNAL_f4f3d809_4_k_cu_338d343e4cuda3std6ranges3__45__cpo5ssizeE - _ZN34_INTERNAL_f4f3d809_4_k_cu_338d343e4cuda3std3__420unreachable_sentinelE)
_ZN34_INTERNAL_f4f3d809_4_k_cu_338d343e4cuda3std3__420unreachable_sentinelE:
	.zero		1
	.type		_ZN34_INTERNAL_f4f3d809_4_k_cu_338d343e4cuda3std6ranges3__45__cpo5ssizeE,@object
	.size		_ZN34_INTERNAL_f4f3d809_4_k_cu_338d343e4cuda3std6ranges3__45__cpo5ssizeE,(_ZN34_INTERNAL_f4f3d809_4_k_cu_338d343e6thrust24THRUST_300001_SM_1000_NS12placeholders2_8E - _ZN34_INTERNAL_f4f3d809_4_k_cu_338d343e4cuda3std6ranges3__45__cpo5ssizeE)
_ZN34_INTERNAL_f4f3d809_4_k_cu_338d343e4cuda3std6ranges3__45__cpo5ssizeE:
	.zero		1
	.type		_ZN34_INTERNAL_f4f3d809_4_k_cu_338d343e6thrust24THRUST_300001_SM_1000_NS12placeholders2_8E,@object
	.size		_ZN34_INTERNAL_f4f3d809_4_k_cu_338d343e6thrust24THRUST_300001_SM_1000_NS12placeholders2_8E,(_ZN34_INTERNAL_f4f3d809_4_k_cu_338d343e4cuda3std3__45__cpo5crendE - _ZN34_INTERNAL_f4f3d809_4_k_cu_338d343e6thrust24THRUST_300001_SM_1000_NS12placeholders2_8E)
_ZN34_INTERNAL_f4f3d809_4_k_cu_338d343e6thrust24THRUST_300001_SM_1000_NS12placeholders2_8E:
	.zero		1
	.type		_ZN34_INTERNAL_f4f3d809_4_k_cu_338d343e4cuda3std3__45__cpo5crendE,@object
	.size		_ZN34_INTERNAL_f4f3d809_4_k_cu_338d343e4cuda3std3__45__cpo5crendE,(_ZN34_INTERNAL_f4f3d809_4_k_cu_338d343e4cuda3std6ranges3__45__cpo4prevE - _ZN34_INTERNAL_f4f3d809_4_k_cu_338d343e4cuda3std3__45__cpo5crendE)
_ZN34_INTERNAL_f4f3d809_4_k_cu_338d343e4cuda3std3__45__cpo5crendE:
	.zero		1
	.type		_ZN34_INTERNAL_f4f3d809_4_k_cu_338d343e4cuda3std6ranges3__45__cpo4prevE,@object
	.size		_ZN34_INTERNAL_f4f3d809_4_k_cu_338d343e4cuda3std6ranges3__45__cpo4prevE,(_ZN34_INTERNAL_f4f3d809_4_k_cu_338d343e4cuda3std6ranges3__45__cpo9iter_moveE - _ZN34_INTERNAL_f4f3d809_4_k_cu_338d343e4cuda3std6ranges3__45__cpo4prevE)
_ZN34_INTERNAL_f4f3d809_4_k_cu_338d343e4cuda3std6ranges3__45__cpo4prevE:
	.zero		1
	.type		_ZN34_INTERNAL_f4f3d809_4_k_cu_338d343e4cuda3std6ranges3__45__cpo9iter_moveE,@object
	.size		_ZN34_INTERNAL_f4f3d809_4_k_cu_338d343e4cuda3std6ranges3__45__cpo9iter_moveE,(_ZN34_INTERNAL_f4f3d809_4_k_cu_338d343e6thrust24THRUST_300001_SM_1000_NS6system6detail10sequential3seqE - _ZN34_INTERNAL_f4f3d809_4_k_cu_338d343e4cuda3std6ranges3__45__cpo9iter_moveE)
_ZN34_INTERNAL_f4f3d809_4_k_cu_338d343e4cuda3std6ranges3__45__cpo9iter_moveE:
	.zero		1
	.type		_ZN34_INTERNAL_f4f3d809_4_k_cu_338d343e6thrust24THRUST_300001_SM_1000_NS6system6detail10sequential3seqE,@object
	.size		_ZN34_INTERNAL_f4f3d809_4_k_cu_338d343e6thrust24THRUST_300001_SM_1000_NS6system6detail10sequential3seqE,(.L_40 - _ZN34_INTERNAL_f4f3d809_4_k_cu_338d343e6thrust24THRUST_300001_SM_1000_NS6system6detail10sequential3seqE)
_ZN34_INTERNAL_f4f3d809_4_k_cu_338d343e6thrust24THRUST_300001_SM_1000_NS6system6detail10sequential3seqE:
	.zero		1
.L_40:


//--------------------- .nv.constant0._ZN3cub18CUB_300001_SM_10006detail8for_each13static_kernelINS2_12policy_hub_t12policy_500_tEmN6thrust24THRUST_300001_SM_1000_NS8cuda_cub20__uninitialized_fill7functorINS7_10device_ptrIiEEiEEEEvT0_T1_ --------------------------
	.section	.nv.constant0._ZN3cub18CUB_300001_SM_10006detail8for_each13static_kernelINS2_12policy_hub_t12policy_500_tEmN6thrust24THRUST_300001_SM_1000_NS8cuda_cub20__uninitialized_fill7functorINS7_10device_ptrIiEEiEEEEvT0_T1_,"a",@progbits
	.sectionflags	@""
	.align	4
.nv.constant0._ZN3cub18CUB_300001_SM_10006detail8for_each13static_kernelINS2_12policy_hub_t12policy_500_tEmN6thrust24THRUST_300001_SM_1000_NS8cuda_cub20__uninitialized_fill7functorINS7_10device_ptrIiEEiEEEEvT0_T1_:
	.zero		920


//--------------------- .nv.constant0._ZN3cub18CUB_300001_SM_10006detail11EmptyKernelIvEEvv --------------------------
	.section	.nv.constant0._ZN3cub18CUB_300001_SM_10006detail11EmptyKernelIvEEvv,"a",@progbits
	.sectionflags	@""
	.align	4
.nv.constant0._ZN3cub18CUB_300001_SM_10006detail11EmptyKernelIvEEvv:
	.zero		896


//--------------------- .nv.constant0._Z17generateSequencesIP17curandStateXORWOWN6thrust24THRUST_300001_SM_1000_NS6detail15normal_iteratorINS3_10device_ptrIiEEEEEvT_S9_T0_ --------------------------
	.section	.nv.constant0._Z17generateSequencesIP17curandStateXORWOWN6thrust24THRUST_300001_SM_1000_NS6detail15normal_iteratorINS3_10device_ptrIiEEEEEvT_S9_T0_,"a",@progbits
	.sectionflags	@""
	.align	4
.nv.constant0._Z17generateSequencesIP17curandStateXORWOWN6thrust24THRUST_300001_SM_1000_NS6detail15normal_iteratorINS3_10device_ptrIiEEEEEvT_S9_T0_:
	.zero		920


//--------------------- .nv.constant0._Z4initIP17curandStateXORWOWEvT_S2_ --------------------------
	.section	.nv.constant0._Z4initIP17curandStateXORWOWEvT_S2_,"a",@progbits
	.sectionflags	@""
	.align	4
.nv.constant0._Z4initIP17curandStateXORWOWEvT_S2_:
	.zero		912


//--------------------- SYMBOLS --------------------------

	.type		.nv.reservedSmem.offset0,@object
	.size		.nv.reservedSmem.offset0,0x4
